	.target	sm_90a

	.elftype	@"ET_EXEC"


//--------------------- .note.nv.tkinfo           --------------------------
	.section	.note.nv.tkinfo,"",@"SHT_NOTE"
	.sectionflags	@"SHF_NOTE_NV_TKINFO"
	.tkinfo
        /*0018*/ 	.word	0x00000002
        /*0030*/ 	.string	""
        /*0030*/ 	.string	"ptxas"
        /*0030*/ 	.string	"Cuda compilation tools, release 13.0, V13.0.88"
        /*0030*/ 	.string	"Build cuda_13.0.r13.0/compiler.36424714_0"
        /*0030*/ 	.string	"-arch sm_90a -m 64 "



//--------------------- .note.nv.cuinfo           --------------------------
	.section	.note.nv.cuinfo,"",@"SHT_NOTE"
	.sectionflags	@"SHF_NOTE_NV_CUINFO"
        /*0018*/ 	.short	0x0002
        /*001a*/ 	.short	0x005a
        /*001c*/ 	.short	0x0082
	.zero		2


//--------------------- .nv.info                  --------------------------
	.section	.nv.info,"",@"SHT_CUDA_INFO"
	.align	4


	//----- nvinfo : EIATTR_REGCOUNT
	.align		4
        /*0000*/ 	.byte	0x04, 0x2f
        /*0002*/ 	.short	(.L_12 - .L_11)
	.align		4
.L_11:
        /*0004*/ 	.word	index@(_ZN7cutlass13device_kernelINS_4gemm6kernel13GemmUniversalIN4cute5tupleIJiiiiEEENS1_10collective13CollectiveMmaINS1_37MainloopSm90TmaGmmaWarpSpecializedFP8ILi5ENS5_IJNS4_1CILi4EEENSA_ILi1EEESC_EEENS1_35KernelTmaWarpSpecializedCooperativeEEENS5_IJNSA_ILi256EEENSA_ILi64EEENSA_ILi128EEEEEENS_12float_e4m3_tENS5_IJlSC_lEEESK_SL_NS4_8TiledMMAINS4_8MMA_AtomIJNS4_4SM904GMMA30MMA_64x64x32_F32E4M3E4M3_SS_TNILNSP_7ScaleInE1ELSR_1EEEEEENS4_6LayoutINS5_IJNSA_ILi2EEESC_SC_EEENS5_IJSC_NSA_ILi0EEESX_EEEEENS5_IJNS4_10UnderscoreES10_S10_EEEEENS4_13SM90_TMA_LOADENS4_14ComposedLayoutINS4_7SwizzleILi3ELi4ELi3EEENS4_18smem_ptr_flag_bitsILi8EEENSU_INS5_IJNSA_ILi8EEESI_EEENS5_IJSI_SC_EEEEEEEvNS4_8identityENS4_23SM90_TMA_LOAD_MULTICASTES1D_vS1E_EENS_8epilogue10collective6detail29Sm90TmaWarpSpecializedAdapterINS1I_15DefaultEpilogueISK_SL_SL_NS1H_6thread17LinearCombinationISK_Li1EffLNS1M_9ScaleType4KindE0ELNS_15FloatRoundStyleE2ESK_EENS1_15EpilogueDefaultEEEEEvvEEEEvNT_6ParamsE)
        /*0008*/ 	.word	0x000000a8


	//----- nvinfo : EIATTR_FRAME_SIZE
	.align		4
.L_12:
        /*000c*/ 	.byte	0x04, 0x11
        /*000e*/ 	.short	(.L_14 - .L_13)
	.align		4
.L_13:
        /*0010*/ 	.word	index@(_ZN7cutlass13device_kernelINS_4gemm6kernel13GemmUniversalIN4cute5tupleIJiiiiEEENS1_10collective13CollectiveMmaINS1_37MainloopSm90TmaGmmaWarpSpecializedFP8ILi5ENS5_IJNS4_1CILi4EEENSA_ILi1EEESC_EEENS1_35KernelTmaWarpSpecializedCooperativeEEENS5_IJNSA_ILi256EEENSA_ILi64EEENSA_ILi128EEEEEENS_12float_e4m3_tENS5_IJlSC_lEEESK_SL_NS4_8TiledMMAINS4_8MMA_AtomIJNS4_4SM904GMMA30MMA_64x64x32_F32E4M3E4M3_SS_TNILNSP_7ScaleInE1ELSR_1EEEEEENS4_6LayoutINS5_IJNSA_ILi2EEESC_SC_EEENS5_IJSC_NSA_ILi0EEESX_EEEEENS5_IJNS4_10UnderscoreES10_S10_EEEEENS4_13SM90_TMA_LOADENS4_14ComposedLayoutINS4_7SwizzleILi3ELi4ELi3EEENS4_18smem_ptr_flag_bitsILi8EEENSU_INS5_IJNSA_ILi8EEESI_EEENS5_IJSI_SC_EEEEEEEvNS4_8identityENS4_23SM90_TMA_LOAD_MULTICASTES1D_vS1E_EENS_8epilogue10collective6detail29Sm90TmaWarpSpecializedAdapterINS1I_15DefaultEpilogueISK_SL_SL_NS1H_6thread17LinearCombinationISK_Li1EffLNS1M_9ScaleType4KindE0ELNS_15FloatRoundStyleE2ESK_EENS1_15EpilogueDefaultEEEEEvvEEEEvNT_6ParamsE)
        /*0014*/ 	.word	0x00000000


	//----- nvinfo : EIATTR_MIN_STACK_SIZE
	.align		4
.L_14:
        /*0018*/ 	.byte	0x04, 0x12
        /*001a*/ 	.short	(.L_16 - .L_15)
	.align		4
.L_15:
        /*001c*/ 	.word	index@(_ZN7cutlass13device_kernelINS_4gemm6kernel13GemmUniversalIN4cute5tupleIJiiiiEEENS1_10collective13CollectiveMmaINS1_37MainloopSm90TmaGmmaWarpSpecializedFP8ILi5ENS5_IJNS4_1CILi4EEENSA_ILi1EEESC_EEENS1_35KernelTmaWarpSpecializedCooperativeEEENS5_IJNSA_ILi256EEENSA_ILi64EEENSA_ILi128EEEEEENS_12float_e4m3_tENS5_IJlSC_lEEESK_SL_NS4_8TiledMMAINS4_8MMA_AtomIJNS4_4SM904GMMA30MMA_64x64x32_F32E4M3E4M3_SS_TNILNSP_7ScaleInE1ELSR_1EEEEEENS4_6LayoutINS5_IJNSA_ILi2EEESC_SC_EEENS5_IJSC_NSA_ILi0EEESX_EEEEENS5_IJNS4_10UnderscoreES10_S10_EEEEENS4_13SM90_TMA_LOADENS4_14ComposedLayoutINS4_7SwizzleILi3ELi4ELi3EEENS4_18smem_ptr_flag_bitsILi8EEENSU_INS5_IJNSA_ILi8EEESI_EEENS5_IJSI_SC_EEEEEEEvNS4_8identityENS4_23SM90_TMA_LOAD_MULTICASTES1D_vS1E_EENS_8epilogue10collective6detail29Sm90TmaWarpSpecializedAdapterINS1I_15DefaultEpilogueISK_SL_SL_NS1H_6thread17LinearCombinationISK_Li1EffLNS1M_9ScaleType4KindE0ELNS_15FloatRoundStyleE2ESK_EENS1_15EpilogueDefaultEEEEEvvEEEEvNT_6ParamsE)
        /*0020*/ 	.word	0x00000000
.L_16:


//--------------------- .nv.compat                --------------------------
	.section	.nv.compat,"",@"SHT_CUDA_COMPAT_INFO"
	.align	4
        /*0000*/ 	.byte	0x02, 0x09, 0x01, 0x00, 0x02, 0x02, 0x04, 0x00, 0x02, 0x05, 0x05, 0x00, 0x03, 0x07, 0x01, 0x01
        /*0010*/ 	.byte	0x02, 0x03, 0x01, 0x00, 0x02, 0x06, 0x01, 0x00, 0x04, 0x0b, 0x08, 0x00, 0x00, 0x00, 0x00, 0x00
        /*0020*/ 	.byte	0x00, 0x00, 0x00, 0x00


//--------------------- .nv.info._ZN7cutlass13device_kernelINS_4gemm6kernel13GemmUniversalIN4cute5tupleIJiiiiEEENS1_10collective13CollectiveMmaINS1_37MainloopSm90TmaGmmaWarpSpecializedFP8ILi5ENS5_IJNS4_1CILi4EEENSA_ILi1EEESC_EEENS1_35KernelTmaWarpSpecializedCooperativeEEENS5_IJNSA_ILi256EEENSA_ILi64EEENSA_ILi128EEEEEENS_12float_e4m3_tENS5_IJlSC_lEEESK_SL_NS4_8TiledMMAINS4_8MMA_AtomIJNS4_4SM904GMMA30MMA_64x64x32_F32E4M3E4M3_SS_TNILNSP_7ScaleInE1ELSR_1EEEEEENS4_6LayoutINS5_IJNSA_ILi2EEESC_SC_EEENS5_IJSC_NSA_ILi0EEESX_EEEEENS5_IJNS4_10UnderscoreES10_S10_EEEEENS4_13SM90_TMA_LOADENS4_14ComposedLayoutINS4_7SwizzleILi3ELi4ELi3EEENS4_18smem_ptr_flag_bitsILi8EEENSU_INS5_IJNSA_ILi8EEESI_EEENS5_IJSI_SC_EEEEEEEvNS4_8identityENS4_23SM90_TMA_LOAD_MULTICASTES1D_vS1E_EENS_8epilogue10collective6detail29Sm90TmaWarpSpecializedAdapterINS1I_15DefaultEpilogueISK_SL_SL_NS1H_6thread17LinearCombinationISK_Li1EffLNS1M_9ScaleType4KindE0ELNS_15FloatRoundStyleE2ESK_EENS1_15EpilogueDefaultEEEEEvvEEEEvNT_6ParamsE --------------------------
	.section	.nv.info._ZN7cutlass13device_kernelINS_4gemm6kernel13GemmUniversalIN4cute5tupleIJiiiiEEENS1_10collective13CollectiveMmaINS1_37MainloopSm90TmaGmmaWarpSpecializedFP8ILi5ENS5_IJNS4_1CILi4EEENSA_ILi1EEESC_EEENS1_35KernelTmaWarpSpecializedCooperativeEEENS5_IJNSA_ILi256EEENSA_ILi64EEENSA_ILi128EEEEEENS_12float_e4m3_tENS5_IJlSC_lEEESK_SL_NS4_8TiledMMAINS4_8MMA_AtomIJNS4_4SM904GMMA30MMA_64x64x32_F32E4M3E4M3_SS_TNILNSP_7ScaleInE1ELSR_1EEEEEENS4_6LayoutINS5_IJNSA_ILi2EEESC_SC_EEENS5_IJSC_NSA_ILi0EEESX_EEEEENS5_IJNS4_10UnderscoreES10_S10_EEEEENS4_13SM90_TMA_LOADENS4_14ComposedLayoutINS4_7SwizzleILi3ELi4ELi3EEENS4_18smem_ptr_flag_bitsILi8EEENSU_INS5_IJNSA_ILi8EEESI_EEENS5_IJSI_SC_EEEEEEEvNS4_8identityENS4_23SM90_TMA_LOAD_MULTICASTES1D_vS1E_EENS_8epilogue10collective6detail29Sm90TmaWarpSpecializedAdapterINS1I_15DefaultEpilogueISK_SL_SL_NS1H_6thread17LinearCombinationISK_Li1EffLNS1M_9ScaleType4KindE0ELNS_15FloatRoundStyleE2ESK_EENS1_15EpilogueDefaultEEEEEvvEEEEvNT_6ParamsE,"",@"SHT_CUDA_INFO"
	.sectionflags	@""
	.align	4


	//----- nvinfo : EIATTR_CUDA_API_VERSION
	.align		4
        /*0000*/ 	.byte	0x04, 0x37
        /*0002*/ 	.short	(.L_18 - .L_17)
.L_17:
        /*0004*/ 	.word	0x00000082


	//----- nvinfo : EIATTR_KPARAM_INFO
	.align		4
.L_18:
        /*0008*/ 	.byte	0x04, 0x17
        /*000a*/ 	.short	(.L_20 - .L_19)
.L_19:
        /*000c*/ 	.word	0x00000000
        /*0010*/ 	.short	0x0000
        /*0012*/ 	.short	0x0070
        /*0014*/ 	.byte	0x00, 0xf0, 0x01, 0x10


	//----- nvinfo : EIATTR_SPARSE_MMA_MASK
	.align		4
.L_20:
        /*0018*/ 	.byte	0x03, 0x50
        /*001a*/ 	.short	0x0000


	//----- nvinfo : EIATTR_MAXREG_COUNT
	.align		4
        /*001c*/ 	.byte	0x03, 0x1b
        /*001e*/ 	.short	0x00a8


	//----- nvinfo : EIATTR_NUM_BARRIERS
	.align		4
        /*0020*/ 	.byte	0x02, 0x4c
        /*0022*/ 	.byte	0x01
	.zero		1


	//----- nvinfo : EIATTR_MERCURY_ISA_VERSION
	.align		4
        /*0024*/ 	.byte	0x03, 0x5f
        /*0026*/ 	.short	0x0101


	//----- nvinfo : EIATTR_INT_WARP_WIDE_INSTR_OFFSETS
	.align		4
        /*0028*/ 	.byte	0x04, 0x31
        /*002a*/ 	.short	(.L_22 - .L_21)


	//   ....[0]....
.L_21:
        /*002c*/ 	.word	0x000004b0


	//   ....[1]....
        /*0030*/ 	.word	0x000004d0


	//   ....[2]....
        /*0034*/ 	.word	0x00000690


	//----- nvinfo : EIATTR_COOP_GROUP_MASK_REGIDS
	.align		4
.L_22:
        /*0038*/ 	.byte	0x04, 0x29
        /*003a*/ 	.short	(.L_24 - .L_23)


	//   ....[0]....
.L_23:
        /*003c*/ 	.word	0xffffffff


	//   ....[1]....
        /*0040*/ 	.word	0xffffffff


	//   ....[2]....
        /*0044*/ 	.word	0xffffffff


	//   ....[3]....
        /*0048*/ 	.word	0xffffffff


	//   ....[4]....
        /*004c*/ 	.word	0xffffffff


	//   ....[5]....
        /*0050*/ 	.word	0xffffffff


	//----- nvinfo : EIATTR_COOP_GROUP_INSTR_OFFSETS
	.align		4
.L_24:
        /*0054*/ 	.byte	0x04, 0x28
        /*0056*/ 	.short	(.L_26 - .L_25)


	//   ....[0]....
.L_25:
        /*0058*/ 	.word	0x00000060


	//   ....[1]....
        /*005c*/ 	.word	0x00000070


	//   ....[2]....
        /*0060*/ 	.word	0x00000130


	//   ....[3]....
        /*0064*/ 	.word	0x000002f0


	//   ....[4]....
        /*0068*/ 	.word	0x00000830


	//   ....[5]....
        /*006c*/ 	.word	0x000012b0


	//----- nvinfo : EIATTR_REG_RECONFIG
	.align		4
.L_26:
        /*0070*/ 	.byte	0x01, 0x54
	.zero		2


	//----- nvinfo : EIATTR_MBARRIER_INSTR_OFFSETS
	.align		4
        /*0074*/ 	.byte	0x04, 0x39
        /*0076*/ 	.short	(.L_28 - .L_27)


	//   ....[0]....
.L_27:
        /*0078*/ 	.word	0x00000230
        /*007c*/ 	.word	0x000000ff
        /*0080*/ 	.word	0x00000000
        /*0084*/ 	.short	0x0100
        /*0086*/ 	.byte	0x08
	.zero		1


	//   ....[1]....
        /*0088*/ 	.word	0x00000240
        /*008c*/ 	.word	0x000000ff
        /*0090*/ 	.word	0x00000028
        /*0094*/ 	.short	0x0100
        /*0096*/ 	.byte	0x08
	.zero		1


	//   ....[2]....
        /*0098*/ 	.word	0x00000250
        /*009c*/ 	.word	0x000000ff
        /*00a0*/ 	.word	0x00000008
        /*00a4*/ 	.short	0x0100
        /*00a6*/ 	.byte	0x08
	.zero		1


	//   ....[3]....
        /*00a8*/ 	.word	0x00000260
        /*00ac*/ 	.word	0x000000ff
        /*00b0*/ 	.word	0x00000030
        /*00b4*/ 	.short	0x0100
        /*00b6*/ 	.byte	0x08
	.zero		1


	//   ....[4]....
        /*00b8*/ 	.word	0x00000270
        /*00bc*/ 	.word	0x000000ff
        /*00c0*/ 	.word	0x00000010
        /*00c4*/ 	.short	0x0100
        /*00c6*/ 	.byte	0x08
	.zero		1


	//   ....[5]....
        /*00c8*/ 	.word	0x00000280
        /*00cc*/ 	.word	0x000000ff
        /*00d0*/ 	.word	0x00000038
        /*00d4*/ 	.short	0x0100
        /*00d6*/ 	.byte	0x08
	.zero		1


	//   ....[6]....
        /*00d8*/ 	.word	0x00000290
        /*00dc*/ 	.word	0x000000ff
        /*00e0*/ 	.word	0x00000018
        /*00e4*/ 	.short	0x0100
        /*00e6*/ 	.byte	0x08
	.zero		1


	//   ....[7]....
        /*00e8*/ 	.word	0x000002a0
        /*00ec*/ 	.word	0x000000ff
        /*00f0*/ 	.word	0x00000040
        /*00f4*/ 	.short	0x0100
        /*00f6*/ 	.byte	0x08
	.zero		1


	//   ....[8]....
        /*00f8*/ 	.word	0x000002b0
        /*00fc*/ 	.word	0x000000ff
        /*0100*/ 	.word	0x00000020
        /*0104*/ 	.short	0x0100
        /*0106*/ 	.byte	0x08
	.zero		1


	//   ....[9]....
        /*0108*/ 	.word	0x000002c0
        /*010c*/ 	.word	0x000000ff
        /*0110*/ 	.word	0x00000048
        /*0114*/ 	.short	0x0100
        /*0116*/ 	.byte	0x08
	.zero		1


	//   ....[10]....
        /*0118*/ 	.word	0x00000720
        /*011c*/ 	.word	0x000000ff
        /*0120*/ 	.word	0x00000060
        /*0124*/ 	.short	0x0100
        /*0126*/ 	.byte	0x06
	.zero		1


	//   ....[11]....
        /*0128*/ 	.word	0x000007a0
        /*012c*/ 	.word	0x000000ff
        /*0130*/ 	.word	0x00000068
        /*0134*/ 	.short	0x0100
        /*0136*/ 	.byte	0x06
	.zero		1


	//   ....[12]....
        /*0138*/ 	.word	0x000017e0
        /*013c*/ 	.word	0x000000ff
        /*0140*/ 	.word	0x00000000
        /*0144*/ 	.short	0x010a
        /*0146*/ 	.byte	0x06
	.zero		1


	//   ....[13]....
        /*0148*/ 	.word	0x00001820
        /*014c*/ 	.word	0x000000ff
        /*0150*/ 	.word	0x00000000
        /*0154*/ 	.short	0x010a
        /*0156*/ 	.byte	0x06
	.zero		1


	//   ....[14]....
        /*0158*/ 	.word	0x00002310
        /*015c*/ 	.word	0x000000ff
        /*0160*/ 	.word	0x00000000
        /*0164*/ 	.short	0x010a
        /*0166*/ 	.byte	0x0d
	.zero		1


	//   ....[15]....
        /*0168*/ 	.word	0x00002350
        /*016c*/ 	.word	0x000000ff
        /*0170*/ 	.word	0x00000000
        /*0174*/ 	.short	0x010a
        /*0176*/ 	.byte	0x0d
	.zero		1


	//   ....[16]....
        /*0178*/ 	.word	0x00002b40
        /*017c*/ 	.word	0x0000000f
        /*0180*/ 	.word	0x00000000
        /*0184*/ 	.short	0x0101
        /*0186*/ 	.byte	0x3f
	.zero		1


	//   ....[17]....
        /*0188*/ 	.word	0x000031e0
        /*018c*/ 	.word	0x0000000c
        /*0190*/ 	.word	0x00000000
        /*0194*/ 	.short	0x0101
        /*0196*/ 	.byte	0x3f
	.zero		1


	//   ....[18]....
        /*0198*/ 	.word	0x00008c60
        /*019c*/ 	.word	0x00000015
        /*01a0*/ 	.word	0x00000028
        /*01a4*/ 	.short	0x010a
        /*01a6*/ 	.byte	0x3f
	.zero		1


	//   ....[19]....
        /*01a8*/ 	.word	0x00008fe0
        /*01ac*/ 	.word	0x00000008
        /*01b0*/ 	.word	0x00000068
        /*01b4*/ 	.short	0x0101
        /*01b6*/ 	.byte	0x3f
	.zero		1


	//   ....[20]....
        /*01b8*/ 	.word	0x00009710
        /*01bc*/ 	.word	0x00000006
        /*01c0*/ 	.word	0x00000000
        /*01c4*/ 	.short	0x010a
        /*01c6*/ 	.byte	0x3f
	.zero		1


	//   ....[21]....
        /*01c8*/ 	.word	0x00009790
        /*01cc*/ 	.word	0x00000007
        /*01d0*/ 	.word	0x00000000
        /*01d4*/ 	.short	0x010a
        /*01d6*/ 	.byte	0x3f
	.zero		1


	//   ....[22]....
        /*01d8*/ 	.word	0x00009820
        /*01dc*/ 	.word	0x0000000a
        /*01e0*/ 	.word	0x00000000
        /*01e4*/ 	.short	0x010a
        /*01e6*/ 	.byte	0x3f
	.zero		1


	//   ....[23]....
        /*01e8*/ 	.word	0x000098b0
        /*01ec*/ 	.word	0x0000000b
        /*01f0*/ 	.word	0x00000000
        /*01f4*/ 	.short	0x010a
        /*01f6*/ 	.byte	0x3f
	.zero		1


	//   ....[24]....
        /*01f8*/ 	.word	0x00009940
        /*01fc*/ 	.word	0x00000003
        /*0200*/ 	.word	0x00000000
        /*0204*/ 	.short	0x010a
        /*0206*/ 	.byte	0x3f
	.zero		1


	//   ....[25]....
        /*0208*/ 	.word	0x000099b0
        /*020c*/ 	.word	0x0000000d
        /*0210*/ 	.word	0x00000000
        /*0214*/ 	.short	0x010a
        /*0216*/ 	.byte	0x3f
	.zero		1


	//   ....[26]....
        /*0218*/ 	.word	0x00009a10
        /*021c*/ 	.word	0x0000000f
        /*0220*/ 	.word	0x00000000
        /*0224*/ 	.short	0x010a
        /*0226*/ 	.byte	0x3f
	.zero		1


	//   ....[27]....
        /*0228*/ 	.word	0x00009ae0
        /*022c*/ 	.word	0x00000015
        /*0230*/ 	.word	0x00000028
        /*0234*/ 	.short	0x010a
        /*0236*/ 	.byte	0x3f
	.zero		1


	//   ....[28]....
        /*0238*/ 	.word	0x00009bb0
        /*023c*/ 	.word	0x00000006
        /*0240*/ 	.word	0x00000000
        /*0244*/ 	.short	0x010a
        /*0246*/ 	.byte	0x3f
	.zero		1


	//   ....[29]....
        /*0248*/ 	.word	0x00009c00
        /*024c*/ 	.word	0x00000007
        /*0250*/ 	.word	0x00000000
        /*0254*/ 	.short	0x010a
        /*0256*/ 	.byte	0x3f
	.zero		1


	//   ....[30]....
        /*0258*/ 	.word	0x00009c50
        /*025c*/ 	.word	0x0000000a
        /*0260*/ 	.word	0x00000000
        /*0264*/ 	.short	0x010a
        /*0266*/ 	.byte	0x3f
	.zero		1


	//   ....[31]....
        /*0268*/ 	.word	0x00009ca0
        /*026c*/ 	.word	0x0000000b
        /*0270*/ 	.word	0x00000000
        /*0274*/ 	.short	0x010a
        /*0276*/ 	.byte	0x3f
	.zero		1


	//----- nvinfo : EIATTR_NUM_MBARRIERS
	.align		4
.L_28:
        /*0278*/ 	.byte	0x03, 0x38
        /*027a*/ 	.short	0x000c


	//----- nvinfo : EIATTR_EXIT_INSTR_OFFSETS
	.align		4
        /*027c*/ 	.byte	0x04, 0x1c
        /*027e*/ 	.short	(.L_30 - .L_29)


	//   ....[0]....
.L_29:
        /*0280*/ 	.word	0x00000990


	//   ....[1]....
        /*0284*/ 	.word	0x00001180


	//   ....[2]....
        /*0288*/ 	.word	0x00008370


	//   ....[3]....
        /*028c*/ 	.word	0x000088d0


	//   ....[4]....
        /*0290*/ 	.word	0x00009990


	//----- nvinfo : EIATTR_MAX_THREADS
	.align		4
.L_30:
        /*0294*/ 	.byte	0x04, 0x05
        /*0296*/ 	.short	(.L_32 - .L_31)
.L_31:
        /*0298*/ 	.word	0x00000180
        /*029c*/ 	.word	0x00000001
        /*02a0*/ 	.word	0x00000001


	//----- nvinfo : EIATTR_CRS_STACK_SIZE
	.align		4
.L_32:
        /*02a4*/ 	.byte	0x04, 0x1e
        /*02a6*/ 	.short	(.L_34 - .L_33)
.L_33:
        /*02a8*/ 	.word	0x00000000


	//----- nvinfo : EIATTR_CBANK_PARAM_SIZE
	.align		4
.L_34:
        /*02ac*/ 	.byte	0x03, 0x19
        /*02ae*/ 	.short	0x0470


	//----- nvinfo : EIATTR_PARAM_CBANK
	.align		4
        /*02b0*/ 	.byte	0x04, 0x0a
        /*02b2*/ 	.short	(.L_36 - .L_35)
	.align		4
.L_35:
        /*02b4*/ 	.word	index@(.nv.constant0._ZN7cutlass13device_kernelINS_4gemm6kernel13GemmUniversalIN4cute5tupleIJiiiiEEENS1_10collective13CollectiveMmaINS1_37MainloopSm90TmaGmmaWarpSpecializedFP8ILi5ENS5_IJNS4_1CILi4EEENSA_ILi1EEESC_EEENS1_35KernelTmaWarpSpecializedCooperativeEEENS5_IJNSA_ILi256EEENSA_ILi64EEENSA_ILi128EEEEEENS_12float_e4m3_tENS5_IJlSC_lEEESK_SL_NS4_8TiledMMAINS4_8MMA_AtomIJNS4_4SM904GMMA30MMA_64x64x32_F32E4M3E4M3_SS_TNILNSP_7ScaleInE1ELSR_1EEEEEENS4_6LayoutINS5_IJNSA_ILi2EEESC_SC_EEENS5_IJSC_NSA_ILi0EEESX_EEEEENS5_IJNS4_10UnderscoreES10_S10_EEEEENS4_13SM90_TMA_LOADENS4_14ComposedLayoutINS4_7SwizzleILi3ELi4ELi3EEENS4_18smem_ptr_flag_bitsILi8EEENSU_INS5_IJNSA_ILi8EEESI_EEENS5_IJSI_SC_EEEEEEEvNS4_8identityENS4_23SM90_TMA_LOAD_MULTICASTES1D_vS1E_EENS_8epilogue10collective6detail29Sm90TmaWarpSpecializedAdapterINS1I_15DefaultEpilogueISK_SL_SL_NS1H_6thread17LinearCombinationISK_Li1EffLNS1M_9ScaleType4KindE0ELNS_15FloatRoundStyleE2ESK_EENS1_15EpilogueDefaultEEEEEvvEEEEvNT_6ParamsE)
        /*02b8*/ 	.short	0x0210
        /*02ba*/ 	.short	0x0470


	//----- nvinfo : EIATTR_SW_WAR
	.align		4
.L_36:
        /*02bc*/ 	.byte	0x04, 0x36
        /*02be*/ 	.short	(.L_38 - .L_37)
.L_37:
        /*02c0*/ 	.word	0x00000008
.L_38:


//--------------------- .nv.callgraph             --------------------------
	.section	.nv.callgraph,"",@"SHT_CUDA_CALLGRAPH"
	.align	4
	.sectionentsize	8
	.align		4
        /*0000*/ 	.word	0x00000000
	.align		4
        /*0004*/ 	.word	0xffffffff
	.align		4
        /*0008*/ 	.word	0x00000000
	.align		4
        /*000c*/ 	.word	0xfffffffe
	.align		4
        /*0010*/ 	.word	0x00000000
	.align		4
        /*0014*/ 	.word	0xfffffffd
	.align		4
        /*0018*/ 	.word	0x00000000
	.align		4
        /*001c*/ 	.word	0xfffffffc


//--------------------- .nv.constant4             --------------------------
	.section	.nv.constant4,"a",@progbits
	.align	8
	.align		8
.nv.constant4:
        /*0000*/ 	.dword	_ZN40_INTERNAL_e6bcf95d_4_k_cu_4fd0b88e_270094cuda3std3__45__cpo5beginE
	.align		8
        /*0008*/ 	.dword	_ZN40_INTERNAL_e6bcf95d_4_k_cu_4fd0b88e_270094cuda3std3__45__cpo3endE
	.align		8
        /*0010*/ 	.dword	_ZN40_INTERNAL_e6bcf95d_4_k_cu_4fd0b88e_270094cuda3std3__45__cpo6cbeginE
	.align		8
        /*0018*/ 	.dword	_ZN40_INTERNAL_e6bcf95d_4_k_cu_4fd0b88e_270094cuda3std3__45__cpo4cendE
	.align		8
        /*0020*/ 	.dword	_ZN40_INTERNAL_e6bcf95d_4_k_cu_4fd0b88e_270094cuda3std3__442_GLOBAL__N__e6bcf95d_4_k_cu_4fd0b88e_270096ignoreE
	.align		8
        /*0028*/ 	.dword	_ZN40_INTERNAL_e6bcf95d_4_k_cu_4fd0b88e_270094cuda3std3__419piecewise_constructE
	.align		8
        /*0030*/ 	.dword	_ZN40_INTERNAL_e6bcf95d_4_k_cu_4fd0b88e_270094cuda3std3__48in_placeE
	.align		8
        /*0038*/ 	.dword	_ZN40_INTERNAL_e6bcf95d_4_k_cu_4fd0b88e_270094cuda3std6ranges3__45__cpo4swapE
	.align		8
        /*0040*/ 	.dword	_ZN40_INTERNAL_e6bcf95d_4_k_cu_4fd0b88e_270094cuda3std6ranges3__45__cpo9iter_moveE
	.align		8
        /*0048*/ 	.dword	_ZN40_INTERNAL_e6bcf95d_4_k_cu_4fd0b88e_270094cute7productE
	.align		8
        /*0050*/ 	.dword	_ZN40_INTERNAL_e6bcf95d_4_k_cu_4fd0b88e_270094cute1_E


//--------------------- .text._ZN7cutlass13device_kernelINS_4gemm6kernel13GemmUniversalIN4cute5tupleIJiiiiEEENS1_10collective13CollectiveMmaINS1_37MainloopSm90TmaGmmaWarpSpecializedFP8ILi5ENS5_IJNS4_1CILi4EEENSA_ILi1EEESC_EEENS1_35KernelTmaWarpSpecializedCooperativeEEENS5_IJNSA_ILi256EEENSA_ILi64EEENSA_ILi128EEEEEENS_12float_e4m3_tENS5_IJlSC_lEEESK_SL_NS4_8TiledMMAINS4_8MMA_AtomIJNS4_4SM904GMMA30MMA_64x64x32_F32E4M3E4M3_SS_TNILNSP_7ScaleInE1ELSR_1EEEEEENS4_6LayoutINS5_IJNSA_ILi2EEESC_SC_EEENS5_IJSC_NSA_ILi0EEESX_EEEEENS5_IJNS4_10UnderscoreES10_S10_EEEEENS4_13SM90_TMA_LOADENS4_14ComposedLayoutINS4_7SwizzleILi3ELi4ELi3EEENS4_18smem_ptr_flag_bitsILi8EEENSU_INS5_IJNSA_ILi8EEESI_EEENS5_IJSI_SC_EEEEEEEvNS4_8identityENS4_23SM90_TMA_LOAD_MULTICASTES1D_vS1E_EENS_8epilogue10collective6detail29Sm90TmaWarpSpecializedAdapterINS1I_15DefaultEpilogueISK_SL_SL_NS1H_6thread17LinearCombinationISK_Li1EffLNS1M_9ScaleType4KindE0ELNS_15FloatRoundStyleE2ESK_EENS1_15EpilogueDefaultEEEEEvvEEEEvNT_6ParamsE --------------------------
	.section	.text._ZN7cutlass13device_kernelINS_4gemm6kernel13GemmUniversalIN4cute5tupleIJiiiiEEENS1_10collective13CollectiveMmaINS1_37MainloopSm90TmaGmmaWarpSpecializedFP8ILi5ENS5_IJNS4_1CILi4EEENSA_ILi1EEESC_EEENS1_35KernelTmaWarpSpecializedCooperativeEEENS5_IJNSA_ILi256EEENSA_ILi64EEENSA_ILi128EEEEEENS_12float_e4m3_tENS5_IJlSC_lEEESK_SL_NS4_8TiledMMAINS4_8MMA_AtomIJNS4_4SM904GMMA30MMA_64x64x32_F32E4M3E4M3_SS_TNILNSP_7ScaleInE1ELSR_1EEEEEENS4_6LayoutINS5_IJNSA_ILi2EEESC_SC_EEENS5_IJSC_NSA_ILi0EEESX_EEEEENS5_IJNS4_10UnderscoreES10_S10_EEEEENS4_13SM90_TMA_LOADENS4_14ComposedLayoutINS4_7SwizzleILi3ELi4ELi3EEENS4_18smem_ptr_flag_bitsILi8EEENSU_INS5_IJNSA_ILi8EEESI_EEENS5_IJSI_SC_EEEEEEEvNS4_8identityENS4_23SM90_TMA_LOAD_MULTICASTES1D_vS1E_EENS_8epilogue10collective6detail29Sm90TmaWarpSpecializedAdapterINS1I_15DefaultEpilogueISK_SL_SL_NS1H_6thread17LinearCombinationISK_Li1EffLNS1M_9ScaleType4KindE0ELNS_15FloatRoundStyleE2ESK_EENS1_15EpilogueDefaultEEEEEvvEEEEvNT_6ParamsE,"ax",@progbits
	.align	128
.text._ZN7cutlass13device_kernelINS_4gemm6kernel13GemmUniversalIN4cute5tupleIJiiiiEEENS1_10collective13CollectiveMmaINS1_37MainloopSm90TmaGmmaWarpSpecializedFP8ILi5ENS5_IJNS4_1CILi4EEENSA_ILi1EEESC_EEENS1_35KernelTmaWarpSpecializedCooperativeEEENS5_IJNSA_ILi256EEENSA_ILi64EEENSA_ILi128EEEEEENS_12float_e4m3_tENS5_IJlSC_lEEESK_SL_NS4_8TiledMMAINS4_8MMA_AtomIJNS4_4SM904GMMA30MMA_64x64x32_F32E4M3E4M3_SS_TNILNSP_7ScaleInE1ELSR_1EEEEEENS4_6LayoutINS5_IJNSA_ILi2EEESC_SC_EEENS5_IJSC_NSA_ILi0EEESX_EEEEENS5_IJNS4_10UnderscoreES10_S10_EEEEENS4_13SM90_TMA_LOADENS4_14ComposedLayoutINS4_7SwizzleILi3ELi4ELi3EEENS4_18smem_ptr_flag_bitsILi8EEENSU_INS5_IJNSA_ILi8EEESI_EEENS5_IJSI_SC_EEEEEEEvNS4_8identityENS4_23SM90_TMA_LOAD_MULTICASTES1D_vS1E_EENS_8epilogue10collective6detail29Sm90TmaWarpSpecializedAdapterINS1I_15DefaultEpilogueISK_SL_SL_NS1H_6thread17LinearCombinationISK_Li1EffLNS1M_9ScaleType4KindE0ELNS_15FloatRoundStyleE2ESK_EENS1_15EpilogueDefaultEEEEEvvEEEEvNT_6ParamsE:
        .type           _ZN7cutlass13device_kernelINS_4gemm6kernel13GemmUniversalIN4cute5tupleIJiiiiEEENS1_10collective13CollectiveMmaINS1_37MainloopSm90TmaGmmaWarpSpecializedFP8ILi5ENS5_IJNS4_1CILi4EEENSA_ILi1EEESC_EEENS1_35KernelTmaWarpSpecializedCooperativeEEENS5_IJNSA_ILi256EEENSA_ILi64EEENSA_ILi128EEEEEENS_12float_e4m3_tENS5_IJlSC_lEEESK_SL_NS4_8TiledMMAINS4_8MMA_AtomIJNS4_4SM904GMMA30MMA_64x64x32_F32E4M3E4M3_SS_TNILNSP_7ScaleInE1ELSR_1EEEEEENS4_6LayoutINS5_IJNSA_ILi2EEESC_SC_EEENS5_IJSC_NSA_ILi0EEESX_EEEEENS5_IJNS4_10UnderscoreES10_S10_EEEEENS4_13SM90_TMA_LOADENS4_14ComposedLayoutINS4_7SwizzleILi3ELi4ELi3EEENS4_18smem_ptr_flag_bitsILi8EEENSU_INS5_IJNSA_ILi8EEESI_EEENS5_IJSI_SC_EEEEEEEvNS4_8identityENS4_23SM90_TMA_LOAD_MULTICASTES1D_vS1E_EENS_8epilogue10collective6detail29Sm90TmaWarpSpecializedAdapterINS1I_15DefaultEpilogueISK_SL_SL_NS1H_6thread17LinearCombinationISK_Li1EffLNS1M_9ScaleType4KindE0ELNS_15FloatRoundStyleE2ESK_EENS1_15EpilogueDefaultEEEEEvvEEEEvNT_6ParamsE,@function
        .size           _ZN7cutlass13device_kernelINS_4gemm6kernel13GemmUniversalIN4cute5tupleIJiiiiEEENS1_10collective13CollectiveMmaINS1_37MainloopSm90TmaGmmaWarpSpecializedFP8ILi5ENS5_IJNS4_1CILi4EEENSA_ILi1EEESC_EEENS1_35KernelTmaWarpSpecializedCooperativeEEENS5_IJNSA_ILi256EEENSA_ILi64EEENSA_ILi128EEEEEENS_12float_e4m3_tENS5_IJlSC_lEEESK_SL_NS4_8TiledMMAINS4_8MMA_AtomIJNS4_4SM904GMMA30MMA_64x64x32_F32E4M3E4M3_SS_TNILNSP_7ScaleInE1ELSR_1EEEEEENS4_6LayoutINS5_IJNSA_ILi2EEESC_SC_EEENS5_IJSC_NSA_ILi0EEESX_EEEEENS5_IJNS4_10UnderscoreES10_S10_EEEEENS4_13SM90_TMA_LOADENS4_14ComposedLayoutINS4_7SwizzleILi3ELi4ELi3EEENS4_18smem_ptr_flag_bitsILi8EEENSU_INS5_IJNSA_ILi8EEESI_EEENS5_IJSI_SC_EEEEEEEvNS4_8identityENS4_23SM90_TMA_LOAD_MULTICASTES1D_vS1E_EENS_8epilogue10collective6detail29Sm90TmaWarpSpecializedAdapterINS1I_15DefaultEpilogueISK_SL_SL_NS1H_6thread17LinearCombinationISK_Li1EffLNS1M_9ScaleType4KindE0ELNS_15FloatRoundStyleE2ESK_EENS1_15EpilogueDefaultEEEEEvvEEEEvNT_6ParamsE,(.L_x_208 - _ZN7cutlass13device_kernelINS_4gemm6kernel13GemmUniversalIN4cute5tupleIJiiiiEEENS1_10collective13CollectiveMmaINS1_37MainloopSm90TmaGmmaWarpSpecializedFP8ILi5ENS5_IJNS4_1CILi4EEENSA_ILi1EEESC_EEENS1_35KernelTmaWarpSpecializedCooperativeEEENS5_IJNSA_ILi256EEENSA_ILi64EEENSA_ILi128EEEEEENS_12float_e4m3_tENS5_IJlSC_lEEESK_SL_NS4_8TiledMMAINS4_8MMA_AtomIJNS4_4SM904GMMA30MMA_64x64x32_F32E4M3E4M3_SS_TNILNSP_7ScaleInE1ELSR_1EEEEEENS4_6LayoutINS5_IJNSA_ILi2EEESC_SC_EEENS5_IJSC_NSA_ILi0EEESX_EEEEENS5_IJNS4_10UnderscoreES10_S10_EEEEENS4_13SM90_TMA_LOADENS4_14ComposedLayoutINS4_7SwizzleILi3ELi4ELi3EEENS4_18smem_ptr_flag_bitsILi8EEENSU_INS5_IJNSA_ILi8EEESI_EEENS5_IJSI_SC_EEEEEEEvNS4_8identityENS4_23SM90_TMA_LOAD_MULTICASTES1D_vS1E_EENS_8epilogue10collective6detail29Sm90TmaWarpSpecializedAdapterINS1I_15DefaultEpilogueISK_SL_SL_NS1H_6thread17LinearCombinationISK_Li1EffLNS1M_9ScaleType4KindE0ELNS_15FloatRoundStyleE2ESK_EENS1_15EpilogueDefaultEEEEEvvEEEEvNT_6ParamsE)
        .other          _ZN7cutlass13device_kernelINS_4gemm6kernel13GemmUniversalIN4cute5tupleIJiiiiEEENS1_10collective13CollectiveMmaINS1_37MainloopSm90TmaGmmaWarpSpecializedFP8ILi5ENS5_IJNS4_1CILi4EEENSA_ILi1EEESC_EEENS1_35KernelTmaWarpSpecializedCooperativeEEENS5_IJNSA_ILi256EEENSA_ILi64EEENSA_ILi128EEEEEENS_12float_e4m3_tENS5_IJlSC_lEEESK_SL_NS4_8TiledMMAINS4_8MMA_AtomIJNS4_4SM904GMMA30MMA_64x64x32_F32E4M3E4M3_SS_TNILNSP_7ScaleInE1ELSR_1EEEEEENS4_6LayoutINS5_IJNSA_ILi2EEESC_SC_EEENS5_IJSC_NSA_ILi0EEESX_EEEEENS5_IJNS4_10UnderscoreES10_S10_EEEEENS4_13SM90_TMA_LOADENS4_14ComposedLayoutINS4_7SwizzleILi3ELi4ELi3EEENS4_18smem_ptr_flag_bitsILi8EEENSU_INS5_IJNSA_ILi8EEESI_EEENS5_IJSI_SC_EEEEEEEvNS4_8identityENS4_23SM90_TMA_LOAD_MULTICASTES1D_vS1E_EENS_8epilogue10collective6detail29Sm90TmaWarpSpecializedAdapterINS1I_15DefaultEpilogueISK_SL_SL_NS1H_6thread17LinearCombinationISK_Li1EffLNS1M_9ScaleType4KindE0ELNS_15FloatRoundStyleE2ESK_EENS1_15EpilogueDefaultEEEEEvvEEEEvNT_6ParamsE,@"STO_CUDA_ENTRY STV_DEFAULT"
_ZN7cutlass13device_kernelINS_4gemm6kernel13GemmUniversalIN4cute5tupleIJiiiiEEENS1_10collective13CollectiveMmaINS1_37MainloopSm90TmaGmmaWarpSpecializedFP8ILi5ENS5_IJNS4_1CILi4EEENSA_ILi1EEESC_EEENS1_35KernelTmaWarpSpecializedCooperativeEEENS5_IJNSA_ILi256EEENSA_ILi64EEENSA_ILi128EEEEEENS_12float_e4m3_tENS5_IJlSC_lEEESK_SL_NS4_8TiledMMAINS4_8MMA_AtomIJNS4_4SM904GMMA30MMA_64x64x32_F32E4M3E4M3_SS_TNILNSP_7ScaleInE1ELSR_1EEEEEENS4_6LayoutINS5_IJNSA_ILi2EEESC_SC_EEENS5_IJSC_NSA_ILi0EEESX_EEEEENS5_IJNS4_10UnderscoreES10_S10_EEEEENS4_13SM90_TMA_LOADENS4_14ComposedLayoutINS4_7SwizzleILi3ELi4ELi3EEENS4_18smem_ptr_flag_bitsILi8EEENSU_INS5_IJNSA_ILi8EEESI_EEENS5_IJSI_SC_EEEEEEEvNS4_8identityENS4_23SM90_TMA_LOAD_MULTICASTES1D_vS1E_EENS_8epilogue10collective6detail29Sm90TmaWarpSpecializedAdapterINS1I_15DefaultEpilogueISK_SL_SL_NS1H_6thread17LinearCombinationISK_Li1EffLNS1M_9ScaleType4KindE0ELNS_15FloatRoundStyleE2ESK_EENS1_15EpilogueDefaultEEEEEvvEEEEvNT_6ParamsE:
[----:B------:R-:W-:Y:S01]  /*0000*/  LDC R1, c[0x0][0x28] ;  /* 0x00000a00ff017b82 */ /* 0x000fe20000000800 */
[----:B------:R-:W0:Y:S01]  /*0010*/  S2R R0, SR_TID.X ;  /* 0x0000000000007919 */ /* 0x000e220000002100 */
[----:B------:R-:W-:Y:S01]  /*0020*/  ELECT P0, URZ, PT ;  /* 0x00000000003f782f */ /* 0x000fe20003800000 */
[----:B------:R-:W-:Y:S01]  /*0030*/  BSSY B0, `(.L_x_0) ;  /* 0x000000f000007945 */ /* 0x000fe20003800000 */
[--C-:B0-----:R-:W-:Y:S02]  /*0040*/  SHF.R.U32.HI R2, RZ, 0x5, R0.reuse ;  /* 0x00000005ff027819 */ /* 0x101fe40000011600 */
[----:B------:R-:W-:-:S03]  /*0050*/  SHF.R.U32.HI R3, RZ, 0x7, R0 ;  /* 0x00000007ff037819 */ /* 0x000fc60000011600 */
[----:B------:R-:W0:Y:S04]  /*0060*/  SHFL.IDX PT, R7, R2, RZ, 0x1f ;  /* 0x00001fff02077589 */ /* 0x000e2800000e0000 */
[----:B------:R-:W1:Y:S01]  /*0070*/  SHFL.IDX PT, R3, R3, RZ, 0x1f ;  /* 0x00001fff03037589 */ /* 0x000e6200000e0000 */
[----:B0-----:R-:W-:-:S13]  /*0080*/  ISETP.NE.OR P0, PT, R7, RZ, !P0 ;  /* 0x000000ff0700720c */ /* 0x001fda0004705670 */
[----:B-1----:R-:W-:Y:S05]  /*0090*/  @P0 BRA `(.L_x_1) ;  /* 0x0000000000200947 */ /* 0x002fea0003800000 */
[----:B------:R-:W-:Y:S02]  /*00a0*/  ULDC.64 UR4, c[0x0][0x198] ;  /* 0x0000660000047ab9 */ /* 0x000fe40000000a00 */
[----:B------:R-:W-:Y:S02]  /*00b0*/  UIADD3 UR6, UP0, UR4, 0xf0, URZ ;  /* 0x000000f004067890 */ /* 0x000fe4000ff1e03f */
[----:B------:R-:W-:Y:S02]  /*00c0*/  UIADD3 UR4, UP1, UR4, 0x1f0, URZ ;  /* 0x000001f004047890 */ /* 0x000fe4000ff3e03f */
[----:B------:R-:W-:Y:S02]  /*00d0*/  UIADD3.X UR7, URZ, UR5, URZ, UP0, !UPT ;  /* 0x000000053f077290 */ /* 0x000fe400087fe43f */
[----:B------:R-:W-:-:S07]  /*00e0*/  UIADD3.X UR5, URZ, UR5, URZ, UP1, !UPT ;  /* 0x000000053f057290 */ /* 0x000fce0008ffe43f */
[----:B------:R0:W-:Y:S02]  /*00f0*/  UTMACCTL.PF [UR6] ;  /* 0x00000000060079b9 */ /* 0x0001e40008040000 */
[----:B------:R0:W-:Y:S02]  /*0100*/  UTMACCTL.PF [UR4] ;  /* 0x00000000040079b9 */ /* 0x0001e40008040000 */
[----:B0-----:R-:W-:Y:S01]  /*0110*/  NOP ;  /* 0x0000000000007918 */ /* 0x001fe20000000000 */
.L_x_1:
[----:B------:R-:W-:Y:S05]  /*0120*/  BSYNC B0 ;  /* 0x0000000000007941 */ /* 0x000fea0003800000 */
.L_x_0:
[----:B------:R-:W0:Y:S02]  /*0130*/  SHFL.IDX PT, R4, R2, RZ, 0x1f ;  /* 0x00001fff02047589 */ /* 0x000e2400000e0000 */
[----:B0-----:R-:W-:-:S13]  /*0140*/  ISETP.NE.AND P0, PT, R4, RZ, PT ;  /* 0x000000ff0400720c */ /* 0x001fda0003f05270 */
[----:B------:R-:W-:Y:S05]  /*0150*/  @P0 BRA `(.L_x_2) ;  /* 0x0000000000600947 */ /* 0x000fea0003800000 */
[----:B------:R-:W0:Y:S01]  /*0160*/  S2UR UR8, SR_CgaCtaId ;  /* 0x00000000000879c3 */ /* 0x000e220000008800 */
[----:B------:R-:W-:Y:S01]  /*0170*/  UMOV UR4, 0x400 ;  /* 0x0000040000047882 */ /* 0x000fe20000000000 */
[----:B------:R-:W-:Y:S01]  /*0180*/  UMOV UR5, 0x1 ;  /* 0x0000000100057882 */ /* 0x000fe20000000000 */
[----:B------:R-:W-:Y:S01]  /*0190*/  UMOV UR6, 0x8 ;  /* 0x0000000800067882 */ /* 0x000fe20000000000 */
[----:B------:R-:W-:Y:S01]  /*01a0*/  ELECT P0, URZ, PT ;  /* 0x00000000003f782f */ /* 0x000fe20003800000 */
[----:B------:R-:W-:-:S04]  /*01b0*/  UIADD3 UR6, -UR6, 0x100000, URZ ;  /* 0x0010000006067890 */ /* 0x000fc8000fffe13f */
[----:B------:R-:W-:Y:S02]  /*01c0*/  USHF.L.U32 UR7, UR6, 0xb, URZ ;  /* 0x0000000b06077899 */ /* 0x000fe4000800063f */
[----:B------:R-:W-:Y:S02]  /*01d0*/  USHF.L.U32 UR6, UR6, 0x1, URZ ;  /* 0x0000000106067899 */ /* 0x000fe4000800063f */
[----:B0-----:R-:W-:Y:S02]  /*01e0*/  ULEA UR8, UR8, UR4, 0x18 ;  /* 0x0000000408087291 */ /* 0x001fe4000f8ec03f */
[----:B------:R-:W-:-:S04]  /*01f0*/  UIADD3 UR4, -UR5, 0x100000, URZ ;  /* 0x0010000005047890 */ /* 0x000fc8000fffe13f */
[----:B------:R-:W-:Y:S02]  /*0200*/  USHF.L.U32 UR5, UR4, 0xb, URZ ;  /* 0x0000000b04057899 */ /* 0x000fe4000800063f */
[----:B------:R-:W-:Y:S01]  /*0210*/  USHF.L.U32 UR4, UR4, 0x1, URZ ;  /* 0x0000000104047899 */ /* 0x000fe2000800063f */
[----:B------:R-:W0:Y:S11]  /*0220*/  FENCE.VIEW.ASYNC.S ;  /* 0x00000000000073c6 */ /* 0x000e360000000000 */
[----:B0-----:R0:W1:Y:S01]  /*0230*/  SYNCS.EXCH.64 URZ, [UR8], UR4 ;  /* 0x00000004083f75b2 */ /* 0x0010620008000100 */
[----:B------:R0:W2:Y:S01]  /*0240*/  SYNCS.EXCH.64 URZ, [UR8+0x28], UR6 ;  /* 0x00002806083f75b2 */ /* 0x0000a20008000100 */
[----:B------:R0:W3:Y:S01]  /*0250*/  SYNCS.EXCH.64 URZ, [UR8+0x8], UR4 ;  /* 0x00000804083f75b2 */ /* 0x0000e20008000100 */
[----:B------:R0:W4:Y:S01]  /*0260*/  SYNCS.EXCH.64 URZ, [UR8+0x30], UR6 ;  /* 0x00003006083f75b2 */ /* 0x0001220008000100 */
[----:B------:R0:W0:Y:S01]  /*0270*/  SYNCS.EXCH.64 URZ, [UR8+0x10], UR4 ;  /* 0x00001004083f75b2 */ /* 0x0000220008000100 */
[----:B------:R0:W0:Y:S01]  /*0280*/  SYNCS.EXCH.64 URZ, [UR8+0x38], UR6 ;  /* 0x00003806083f75b2 */ /* 0x0000220008000100 */
[----:B------:R0:W0:Y:S01]  /*0290*/  SYNCS.EXCH.64 URZ, [UR8+0x18], UR4 ;  /* 0x00001804083f75b2 */ /* 0x0000220008000100 */
[----:B------:R0:W0:Y:S01]  /*02a0*/  SYNCS.EXCH.64 URZ, [UR8+0x40], UR6 ;  /* 0x00004006083f75b2 */ /* 0x0000220008000100 */
[----:B------:R0:W0:Y:S01]  /*02b0*/  SYNCS.EXCH.64 URZ, [UR8+0x20], UR4 ;  /* 0x00002004083f75b2 */ /* 0x0000220008000100 */
[----:B------:R0:W0:Y:S01]  /*02c0*/  SYNCS.EXCH.64 URZ, [UR8+0x48], UR6 ;  /* 0x00004806083f75b2 */ /* 0x0000220008000100 */
[----:B------:R-:W-:Y:S01]  /*02d0*/  NOP ;  /* 0x0000000000007918 */ /* 0x000fe20000000000 */
.L_x_2:
[----:B------:R-:W-:Y:S01]  /*02e0*/  SHF.R.S32.HI R5, RZ, 0x1f, R0 ;  /* 0x0000001fff057819 */ /* 0x000fe20000011400 */
[----:B------:R-:W5:Y:S01]  /*02f0*/  SHFL.IDX PT, R2, R2, RZ, 0x1f ;  /* 0x00001fff02027589 */ /* 0x000f6200000e0000 */
[----:B0-----:R-:W0:Y:S01]  /*0300*/  S2UR UR8, SR_CTAID.X ;  /* 0x00000000000879c3 */ /* 0x001e220000002500 */
[----:B------:R-:W-:Y:S02]  /*0310*/  ELECT P0, URZ, PT ;  /* 0x00000000003f782f */ /* 0x000fe40003800000 */
[----:B------:R-:W-:Y:S01]  /*0320*/  LEA.HI R5, R5, R0, RZ, 0x7 ;  /* 0x0000000005057211 */ /* 0x000fe200078f38ff */
[----:B------:R-:W1:Y:S01]  /*0330*/  S2R R8, SR_CTAID.Y ;  /* 0x0000000000087919 */ /* 0x000e620000002600 */
[----:B------:R-:W-:Y:S01]  /*0340*/  SHF.R.S32.HI R13, RZ, 0x1f, R4 ;  /* 0x0000001fff0d7819 */ /* 0x000fe20000011404 */
[----:B------:R-:W-:Y:S01]  /*0350*/  ULDC UR4, c[0x0][0x150] ;  /* 0x0000540000047ab9 */ /* 0x000fe20000000800 */
[----:B------:R-:W-:Y:S01]  /*0360*/  LOP3.LUT R5, R5, 0xffffff80, RZ, 0xc0, !PT ;  /* 0xffffff8005057812 */ /* 0x000fe200078ec0ff */
[----:B------:R-:W-:Y:S01]  /*0370*/  VIADD R16, R3, 0xffffffff ;  /* 0xffffffff03107836 */ /* 0x000fe20000000000 */
[----:B------:R-:W-:Y:S01]  /*0380*/  LEA.HI R13, R13, R4, RZ, 0x2 ;  /* 0x000000040d0d7211 */ /* 0x000fe200078f10ff */
[----:B------:R-:W2:Y:S01]  /*0390*/  LDC R12, c[0x0][0x144] ;  /* 0x00005100ff0c7b82 */ /* 0x000ea20000000800 */
[----:B------:R-:W-:Y:S01]  /*03a0*/  NOP ;  /* 0x0000000000007918 */ /* 0x000fe20000000000 */
[----:B------:R-:W-:Y:S01]  /*03b0*/  IMAD.IADD R5, R0, 0x1, -R5 ;  /* 0x0000000100057824 */ /* 0x000fe200078e0a05 */
[----:B------:R-:W-:Y:S01]  /*03c0*/  LOP3.LUT R13, R13, 0x3ffffffc, RZ, 0xc0, !PT ;  /* 0x3ffffffc0d0d7812 */ /* 0x000fe200078ec0ff */
[----:B------:R-:W-:Y:S01]  /*03d0*/  NOP ;  /* 0x0000000000007918 */ /* 0x000fe20000000000 */
[----:B------:R-:W-:-:S02]  /*03e0*/  ISETP.GE.U32.AND P6, PT, R16, 0x2, PT ;  /* 0x000000021000780c */ /* 0x000fc40003fc6070 */
[----:B------:R-:W-:Y:S01]  /*03f0*/  SHF.R.S32.HI R6, RZ, 0x1f, R5 ;  /* 0x0000001fff067819 */ /* 0x000fe20000011405 */
[----:B------:R-:W-:Y:S01]  /*0400*/  IMAD.IADD R4, R4, 0x1, -R13 ;  /* 0x0000000104047824 */ /* 0x000fe200078e0a0d */
[----:B------:R-:W3:Y:S01]  /*0410*/  LDC R14, c[0x0][0x140] ;  /* 0x00005000ff0e7b82 */ /* 0x000ee20000000800 */
[----:B------:R-:W-:Y:S02]  /*0420*/  ISETP.NE.AND P4, PT, R3, RZ, PT ;  /* 0x000000ff0300720c */ /* 0x000fe40003f85270 */
[----:B------:R-:W-:Y:S02]  /*0430*/  LEA.HI R6, R6, R5, RZ, 0x3 ;  /* 0x0000000506067211 */ /* 0x000fe400078f18ff */
[----:B-----5:R-:W-:Y:S02]  /*0440*/  ISETP.NE.OR P0, PT, R2, RZ, !P0 ;  /* 0x000000ff0200720c */ /* 0x020fe40004705670 */
[--C-:B------:R-:W-:Y:S02]  /*0450*/  SHF.R.S32.HI R2, RZ, 0x3, R6.reuse ;  /* 0x00000003ff027819 */ /* 0x100fe40000011406 */
[----:B------:R-:W-:-:S02]  /*0460*/  SHF.R.S32.HI R11, RZ, 0x1f, R6 ;  /* 0x0000001fff0b7819 */ /* 0x000fc40000011406 */
[----:B0-----:R-:W-:Y:S02]  /*0470*/  I2FP.F32.U32 R6, UR8 ;  /* 0x0000000800067c45 */ /* 0x001fe40008201000 */
[----:B------:R-:W-:-:S03]  /*0480*/  LEA.HI R11, R11, R2, RZ, 0x2 ;  /* 0x000000020b0b7211 */ /* 0x000fc600078f10ff */
[----:B------:R-:W-:Y:S01]  /*0490*/  FMUL R6, R6, UR4 ;  /* 0x0000000406067c20 */ /* 0x000fe20008400000 */
[----:B------:R-:W-:Y:S01]  /*04a0*/  LOP3.LUT R11, R11, 0xfffffffc, RZ, 0xc0, !PT ;  /* 0xfffffffc0b0b7812 */ /* 0x000fe200078ec0ff */
[----:B------:R-:W-:Y:S01]  /*04b0*/  VOTEU.ALL UP0, P0 ;  /* 0x00000000003f7886 */ /* 0x000fe20000000000 */
[----:B------:R-:W-:Y:S01]  /*04c0*/  ULDC UR4, c[0x0][0x154] ;  /* 0x0000550000047ab9 */ /* 0x000fe20000000800 */
[----:B------:R-:W-:Y:S02]  /*04d0*/  VOTEU.ALL UP1, P0 ;  /* 0x00000000003f7886 */ /* 0x000fe40000020000 */
[----:B------:R-:W-:Y:S01]  /*04e0*/  IMAD.IADD R11, R2, 0x1, -R11 ;  /* 0x00000001020b7824 */ /* 0x000fe200078e0a0b */
[----:B------:R-:W0:Y:S01]  /*04f0*/  F2I.U32.TRUNC.NTZ R6, R6 ;  /* 0x0000000600067305 */ /* 0x000e22000020f000 */
[----:B-1----:R-:W-:Y:S01]  /*0500*/  I2FP.F32.U32 R2, R8 ;  /* 0x0000000800027245 */ /* 0x002fe20000201000 */
[----:B------:R-:W1:Y:S01]  /*0510*/  @!UP0 S2UR UR7, SR_CgaCtaId ;  /* 0x00000000000789c3 */ /* 0x000e620000008800 */
[----:B------:R-:W-:Y:S01]  /*0520*/  IMAD R4, R4, 0x4, R11 ;  /* 0x0000000404047824 */ /* 0x000fe200078e020b */
[----:B------:R-:W-:Y:S01]  /*0530*/  @!UP0 UMOV UR6, 0x400 ;  /* 0x0000040000068882 */ /* 0x000fe20000000000 */
[----:B---3--:R-:W-:Y:S01]  /*0540*/  ISETP.EQ.U32.AND P2, PT, R14, 0x1, PT ;  /* 0x000000010e00780c */ /* 0x008fe20003f42070 */
[----:B------:R-:W-:Y:S01]  /*0550*/  FMUL R10, R2, UR4 ;  /* 0x00000004020a7c20 */ /* 0x000fe20008400000 */
[----:B------:R-:W-:Y:S01]  /*0560*/  SHF.R.S32.HI R2, RZ, 0x1f, R7 ;  /* 0x0000001fff027819 */ /* 0x000fe20000011407 */
[----:B------:R-:W-:Y:S01]  /*0570*/  UMOV UR4, 0x20 ;  /* 0x0000002000047882 */ /* 0x000fe20000000000 */
[----:B------:R-:W-:Y:S01]  /*0580*/  SHF.R.S32.HI R11, RZ, 0x1f, R4 ;  /* 0x0000001fff0b7819 */ /* 0x000fe20000011404 */
[----:B------:R-:W-:-:S04]  /*0590*/  @!UP0 UIADD3 UR4, -UR4, 0x100000, URZ ;  /* 0x0010000004048890 */ /* 0x000fc8000fffe13f */
[----:B------:R-:W-:Y:S02]  /*05a0*/  @!UP0 USHF.L.U32 UR5, UR4, 0xb, URZ ;  /* 0x0000000b04058899 */ /* 0x000fe4000800063f */
[----:B------:R-:W-:Y:S01]  /*05b0*/  @!UP0 USHF.L.U32 UR4, UR4, 0x1, URZ ;  /* 0x0000000104048899 */ /* 0x000fe2000800063f */
[----:B------:R-:W-:Y:S01]  /*05c0*/  LEA.HI R2, R2, R7, RZ, 0x2 ;  /* 0x0000000702027211 */ /* 0x000fe200078f10ff */
[----:B------:R-:W3:Y:S01]  /*05d0*/  F2I.U32.TRUNC.NTZ R10, R10 ;  /* 0x0000000a000a7305 */ /* 0x000ee2000020f000 */
[----:B------:R-:W-:Y:S01]  /*05e0*/  LEA.HI R11, R11, R4, RZ, 0x2 ;  /* 0x000000040b0b7211 */ /* 0x000fe200078f10ff */
[----:B0-----:R-:W-:Y:S01]  /*05f0*/  IMAD.MOV R13, RZ, RZ, -R6 ;  /* 0x000000ffff0d7224 */ /* 0x001fe200078e0a06 */
[----:B------:R-:W-:Y:S02]  /*0600*/  LOP3.LUT R2, R2, 0xfffffffc, RZ, 0xc0, !PT ;  /* 0xfffffffc02027812 */ /* 0x000fe400078ec0ff */
[----:B------:R-:W-:Y:S01]  /*0610*/  LOP3.LUT R11, R11, 0xfffffffc, RZ, 0xc0, !PT ;  /* 0xfffffffc0b0b7812 */ /* 0x000fe200078ec0ff */
[----:B--2---:R-:W-:-:S02]  /*0620*/  IMAD R12, R12, R13, UR8 ;  /* 0x000000080c0c7e24 */ /* 0x004fc4000f8e020d */
[----:B------:R-:W0:Y:S01]  /*0630*/  LDC R13, c[0x0][0x148] ;  /* 0x00005200ff0d7b82 */ /* 0x000e220000000800 */
[----:B------:R-:W-:Y:S02]  /*0640*/  IMAD.IADD R7, R7, 0x1, -R2 ;  /* 0x0000000107077824 */ /* 0x000fe400078e0a02 */
[C---:B------:R-:W-:Y:S01]  /*0650*/  IMAD.IADD R11, R4.reuse, 0x1, -R11 ;  /* 0x00000001040b7824 */ /* 0x040fe200078e0a0b */
[----:B-1----:R-:W-:Y:S01]  /*0660*/  @!UP0 ULEA UR6, UR7, UR6, 0x18 ;  /* 0x0000000607068291 */ /* 0x002fe2000f8ec03f */
[----:B---3--:R-:W-:Y:S01]  /*0670*/  IMAD.MOV R20, RZ, RZ, -R10 ;  /* 0x000000ffff147224 */ /* 0x008fe200078e0a0a */
[----:B------:R-:W-:Y:S01]  /*0680*/  ISETP.NE.AND P1, PT, R7, 0x3, PT ;  /* 0x000000030700780c */ /* 0x000fe20003f25270 */
[----:B------:R-:W-:Y:S01]  /*0690*/  VOTEU.ALL UP0, P0 ;  /* 0x00000000003f7886 */ /* 0x000fe20000000000 */
[----:B------:R-:W-:Y:S01]  /*06a0*/  ISETP.NE.AND P3, PT, R11, R12, PT ;  /* 0x0000000c0b00720c */ /* 0x000fe20003f65270 */
[----:B------:R-:W-:Y:S01]  /*06b0*/  IMAD.SHL.U32 R11, R4, 0x4, RZ ;  /* 0x00000004040b7824 */ /* 0x000fe200078e00ff */
[----:B------:R-:W-:Y:S01]  /*06c0*/  LOP3.LUT P0, RZ, R5, 0x7, RZ, 0xc0, !PT ;  /* 0x0000000705ff7812 */ /* 0x000fe2000780c0ff */
[----:B------:R-:W-:Y:S01]  /*06d0*/  IMAD.MOV.U32 R5, RZ, RZ, 0x1 ;  /* 0x00000001ff057424 */ /* 0x000fe200078e00ff */
[----:B------:R-:W-:-:S02]  /*06e0*/  ISETP.EQ.OR P1, PT, R7, RZ, !P1 ;  /* 0x000000ff0700720c */ /* 0x000fc40004f22670 */
[----:B------:R-:W-:Y:S02]  /*06f0*/  LOP3.LUT R6, R4, 0xc, R11, 0x78, !PT ;  /* 0x0000000c04067812 */ /* 0x000fe400078e780b */
[----:B------:R-:W-:Y:S01]  /*0700*/  ISETP.EQ.AND P1, PT, R3, RZ, P1 ;  /* 0x000000ff0300720c */ /* 0x000fe20000f22270 */
[----:B------:R-:W1:Y:S02]  /*0710*/  FENCE.VIEW.ASYNC.S ;  /* 0x00000000000073c6 */ /* 0x000e640000000000 */
[----:B-1----:R1:W2:Y:S01]  /*0720*/  @!UP0 SYNCS.EXCH.64 URZ, [UR6+0x60], UR4 ;  /* 0x00006004063f85b2 */ /* 0x0022a20008000100 */
[----:B------:R-:W-:Y:S02]  /*0730*/  ISETP.LT.U32.AND P0, PT, R6, 0x4, !P0 ;  /* 0x000000040600780c */ /* 0x000fe40004701070 */
[----:B------:R-:W-:Y:S02]  /*0740*/  SEL R4, RZ, 0x1, !P1 ;  /* 0x00000001ff047807 */ /* 0x000fe40004800000 */
[----:B------:R-:W-:Y:S01]  /*0750*/  @P3 SHF.R.S32.HI R11, RZ, 0x1f, R6 ;  /* 0x0000001fff0b3819 */ /* 0x000fe20000011406 */
[----:B0-----:R-:W-:Y:S01]  /*0760*/  IMAD R2, R13, R20, R8 ;  /* 0x000000140d027224 */ /* 0x001fe200078e0208 */
[----:B------:R-:W-:-:S02]  /*0770*/  SEL R4, R4, 0x2, P6 ;  /* 0x0000000204047807 */ /* 0x000fc40003000000 */
[----:B------:R-:W-:-:S04]  /*0780*/  @P3 LEA.HI R11, R11, R6, RZ, 0x2 ;  /* 0x000000060b0b3211 */ /* 0x000fc800078f10ff */
[----:B------:R-:W-:Y:S01]  /*0790*/  @P3 SHF.R.S32.HI R11, RZ, 0x2, R11 ;  /* 0x00000002ff0b3819 */ /* 0x000fe2000001140b */
[----:B------:R1:W0:Y:S03]  /*07a0*/  @!UP1 SYNCS.EXCH.64 URZ, [UR6+0x68], UR4 ;  /* 0x00006804063f95b2 */ /* 0x0002260008000100 */
[----:B------:R-:W-:Y:S01]  /*07b0*/  @P3 ISETP.NE.AND P5, PT, R11, R2, PT ;  /* 0x000000020b00320c */ /* 0x000fe20003fa5270 */
[----:B------:R-:W-:Y:S01]  /*07c0*/  NOP ;  /* 0x0000000000007918 */ /* 0x000fe20000000000 */
[----:B------:R-:W-:Y:S02]  /*07d0*/  SEL R2, RZ, 0x1, !P0 ;  /* 0x00000001ff027807 */ /* 0x000fe40004000000 */
[----:B------:R-:W-:-:S04]  /*07e0*/  @P3 SEL R5, RZ, 0x1, P5 ;  /* 0x00000001ff053807 */ /* 0x000fc80002800000 */
[----:B------:R-:W-:Y:S01]  /*07f0*/  LOP3.LUT R5, R5, R2, RZ, 0xc0, !PT ;  /* 0x0000000205057212 */ /* 0x000fe200078ec0ff */
[----:B-12---:R-:W-:Y:S06]  /*0800*/  @!P2 BRA `(.L_x_3) ;  /* 0x000000000008a947 */ /* 0x006fec0003800000 */
[----:B0---4-:R-:W-:Y:S01]  /*0810*/  UCGABAR_ARV ;  /* 0x00000000000079c7 */ /* 0x011fe20008000000 */
[----:B------:R-:W-:Y:S05]  /*0820*/  BRA `(.L_x_4) ;  /* 0x0000000000047947 */ /* 0x000fea0003800000 */
.L_x_3:
[----:B0---4-:R-:W-:Y:S01]  /*0830*/  NOP ;  /* 0x0000000000007918 */ /* 0x011fe20000000000 */
.L_x_4:
[----:B------:R-:W0:Y:S01]  /*0840*/  LDC R2, c[0x0][0x65c] ;  /* 0x00019700ff027b82 */ /* 0x000e220000000800 */
[----:B------:R-:W-:Y:S01]  /*0850*/  IMAD.MOV.U32 R3, RZ, RZ, RZ ;  /* 0x000000ffff037224 */ /* 0x000fe200078e00ff */
[----:B0-----:R-:W-:Y:S01]  /*0860*/  ISETP.NE.AND P3, PT, R2, 0x1, PT ;  /* 0x000000010200780c */ /* 0x001fe20003f65270 */
[----:B------:R-:W-:-:S12]  /*0870*/  IMAD.U32 R2, RZ, RZ, UR8 ;  /* 0x00000008ff027e24 */ /* 0x000fd8000f8e00ff */
[----:B------:R-:W0:Y:S01]  /*0880*/  @P3 LDC R15, c[0x0][0x10] ;  /* 0x00000400ff0f3b82 */ /* 0x000e220000000800 */
[----:B------:R-:W-:Y:S02]  /*0890*/  @P3 IMAD.MOV.U32 R9, RZ, RZ, RZ ;  /* 0x000000ffff093224 */ /* 0x000fe400078e00ff */
[----:B------:R-:W-:-:S05]  /*08a0*/  @P3 IMAD.MOV.U32 R17, RZ, RZ, RZ ;  /* 0x000000ffff113224 */ /* 0x000fca00078e00ff */
[----:B------:R-:W1:Y:S01]  /*08b0*/  @!P3 LDC R11, c[0x0][0xc] ;  /* 0x00000300ff0bbb82 */ /* 0x000e620000000800 */
[----:B0-----:R-:W-:-:S04]  /*08c0*/  @P3 IMAD.WIDE.U32 R14, R15, UR8, R8 ;  /* 0x000000080f0e3c25 */ /* 0x001fc8000f8e0008 */
[----:B-1----:R-:W-:-:S04]  /*08d0*/  @!P3 IMAD.WIDE.U32 R10, R8, R11, R2 ;  /* 0x0000000b080ab225 */ /* 0x002fc800078e0002 */
[----:B------:R-:W-:Y:S02]  /*08e0*/  @P3 IMAD.MOV.U32 R2, RZ, RZ, R14 ;  /* 0x000000ffff023224 */ /* 0x000fe400078e000e */
[----:B------:R-:W-:Y:S02]  /*08f0*/  @P3 IMAD.IADD R3, R15, 0x1, R17 ;  /* 0x000000010f033824 */ /* 0x000fe400078e0211 */
[----:B------:R-:W-:Y:S02]  /*0900*/  @!P3 IMAD.MOV.U32 R2, RZ, RZ, R10 ;  /* 0x000000ffff02b224 */ /* 0x000fe400078e000a */
[----:B------:R-:W-:Y:S01]  /*0910*/  @!P3 IMAD.MOV.U32 R3, RZ, RZ, R11 ;  /* 0x000000ffff03b224 */ /* 0x000fe200078e000b */
[----:B------:R-:W-:Y:S06]  /*0920*/  @!P2 BRA `(.L_x_5) ;  /* 0x00000000000ca947 */ /* 0x000fec0003800000 */
[----:B------:R-:W-:Y:S01]  /*0930*/  UCGABAR_WAIT ;  /* 0x0000000000007dc7 */ /* 0x000fe20008000000 */
[----:B------:R-:W-:Y:S01]  /*0940*/  CCTL.IVALL ;  /* 0x00000000ff00798f */ /* 0x000fe20002000000 */
[----:B------:R-:W-:Y:S05]  /*0950*/  BRA `(.L_x_6) ;  /* 0x0000000000047947 */ /* 0x000fea0003800000 */
.L_x_5:
[----:B------:R-:W-:Y:S06]  /*0960*/  BAR.SYNC.DEFER_BLOCKING 0x0 ;  /* 0x0000000000007b1d */ /* 0x000fec0000010000 */
.L_x_6:
[----:B------:R-:W-:Y:S05]  /*0970*/  @!P4 BRA `(.L_x_7) ;  /* 0x000000780080c947 */ /* 0x000fea0003800000 */
[----:B------:R-:W-:-:S13]  /*0980*/  ISETP.GT.U32.AND P0, PT, R16, 0x1, PT ;  /* 0x000000011000780c */ /* 0x000fda0003f04070 */
[----:B------:R-:W-:Y:S05]  /*0990*/  @P0 EXIT ;  /* 0x000000000000094d */ /* 0x000fea0003800000 */
[----:B------:R-:W-:Y:S01]  /*09a0*/  ULDC.64 UR4, c[0x0][0x650] ;  /* 0x0001940000047ab9 */ /* 0x000fe20000000a00 */
[----:B------:R-:W-:Y:S01]  /*09b0*/  PRMT R14, RZ, 0x7610, R14 ;  /* 0x00007610ff0e7816 */ /* 0x000fe2000000000e */
[----:B------:R-:W-:Y:S01]  /*09c0*/  IMAD.MOV.U32 R10, RZ, RZ, -0x1 ;  /* 0xffffffffff0a7424 */ /* 0x000fe200078e00ff */
[----:B------:R-:W-:Y:S01]  /*09d0*/  ISETP.GE.U32.AND P0, PT, R2, UR4, PT ;  /* 0x0000000402007c0c */ /* 0x000fe2000bf06070 */
[----:B------:R-:W-:Y:S02]  /*09e0*/  IMAD.MOV.U32 R11, RZ, RZ, -0x1 ;  /* 0xffffffffff0b7424 */ /* 0x000fe400078e00ff */
[----:B------:R-:W-:Y:S01]  /*09f0*/  IMAD.MOV.U32 R7, RZ, RZ, -0x1 ;  /* 0xffffffffff077424 */ /* 0x000fe200078e00ff */
[----:B------:R-:W-:-:S13]  /*0a00*/  ISETP.GE.U32.AND.EX P0, PT, R3, UR5, PT, P0 ;  /* 0x0000000503007c0c */ /* 0x000fda000bf06100 */
[----:B------:R-:W-:Y:S05]  /*0a10*/  @P0 BRA `(.L_x_8) ;  /* 0x0000000400280947 */ /* 0x000fea0003800000 */
[----:B------:R-:W0:Y:S01]  /*0a20*/  LDC.64 R22, c[0x0][0x628] ;  /* 0x00018a00ff167b82 */ /* 0x000e220000000a00 */
[----:B------:R-:W-:Y:S02]  /*0a30*/  IMAD.MOV.U32 R10, RZ, RZ, R2 ;  /* 0x000000ffff0a7224 */ /* 0x000fe400078e0002 */
[----:B------:R-:W-:-:S05]  /*0a40*/  IMAD.MOV.U32 R11, RZ, RZ, R3 ;  /* 0x000000ffff0b7224 */ /* 0x000fca00078e0003 */
[----:B------:R-:W1:Y:S08]  /*0a50*/  LDC R18, c[0x0][0x630] ;  /* 0x00018c00ff127b82 */ /* 0x000e700000000800 */
[----:B------:R-:W2:Y:S01]  /*0a60*/  LDC.64 R24, c[0x0][0x620] ;  /* 0x00018800ff187b82 */ /* 0x000ea20000000a00 */
[----:B0-----:R-:W-:-:S04]  /*0a70*/  ISETP.NE.U32.AND P0, PT, R22, RZ, PT ;  /* 0x000000ff1600720c */ /* 0x001fc80003f05070 */
[----:B------:R-:W-:-:S13]  /*0a80*/  ISETP.NE.AND.EX P0, PT, R23, RZ, PT, P0 ;  /* 0x000000ff1700720c */ /* 0x000fda0003f05300 */
[----:B-12---:R-:W-:Y:S05]  /*0a90*/  @!P0 BRA `(.L_x_9) ;  /* 0x0000000000288947 */ /* 0x006fea0003800000 */
[----:B------:R-:W0:Y:S02]  /*0aa0*/  LDC R7, c[0x0][0x634] ;  /* 0x00018d00ff077b82 */ /* 0x000e240000000800 */
[----:B0-----:R-:W-:-:S05]  /*0ab0*/  IADD3 R7, P0, R2, R7, RZ ;  /* 0x0000000702077210 */ /* 0x001fca0007f1e0ff */
[----:B------:R-:W-:-:S04]  /*0ac0*/  IMAD.X R19, RZ, RZ, R3, P0 ;  /* 0x000000ffff137224 */ /* 0x000fc800000e0603 */
[----:B------:R-:W-:-:S04]  /*0ad0*/  IMAD.WIDE.U32 R10, R19, R22, RZ ;  /* 0x00000016130a7225 */ /* 0x000fc800078e00ff */
[----:B------:R-:W-:-:S04]  /*0ae0*/  IMAD.WIDE.U32 R14, P0, R7, R23, R10 ;  /* 0x00000017070e7225 */ /* 0x000fc8000780000a */
[----:B------:R-:W-:-:S04]  /*0af0*/  IMAD.WIDE.U32 R10, R7, R22, RZ ;  /* 0x00000016070a7225 */ /* 0x000fc800078e00ff */
[----:B------:R-:W-:Y:S01]  /*0b00*/  IMAD.X R17, RZ, RZ, RZ, P0 ;  /* 0x000000ffff117224 */ /* 0x000fe200000e06ff */
[----:B------:R-:W-:Y:S01]  /*0b10*/  IADD3 RZ, P0, R11, R14, RZ ;  /* 0x0000000e0bff7210 */ /* 0x000fe20007f1e0ff */
[----:B------:R-:W-:-:S04]  /*0b20*/  IMAD.MOV.U32 R16, RZ, RZ, R15 ;  /* 0x000000ffff107224 */ /* 0x000fc800078e000f */
[----:B------:R-:W-:-:S08]  /*0b30*/  IMAD.WIDE.U32.X R10, R19, R23, R16, P0 ;  /* 0x00000017130a7225 */ /* 0x000fd000000e0410 */
.L_x_9:
[----:B------:R-:W0:Y:S01]  /*0b40*/  LDC.64 R26, c[0x0][0x640] ;  /* 0x00019000ff1a7b82 */ /* 0x000e220000000a00 */
[--C-:B------:R-:W-:Y:S01]  /*0b50*/  SHF.R.U64 R28, R10, R18, R11.reuse ;  /* 0x000000120a1c7219 */ /* 0x100fe2000000120b */
[----:B------:R-:W-:Y:S01]  /*0b60*/  IMAD R29, R13, R20, R8 ;  /* 0x000000140d1d7224 */ /* 0x000fe200078e0208 */
[----:B------:R-:W-:Y:S01]  /*0b70*/  SHF.R.U32.HI R7, RZ, R18, R11 ;  /* 0x00000012ff077219 */ /* 0x000fe2000001160b */
[----:B------:R-:W-:Y:S01]  /*0b80*/  IMAD.MOV.U32 R23, RZ, RZ, 0x1 ;  /* 0x00000001ff177424 */ /* 0x000fe200078e00ff */
[----:B------:R-:W-:-:S03]  /*0b90*/  IADD3 R9, P0, RZ, -R28, RZ ;  /* 0x8000001cff097210 */ /* 0x000fc60007f1e0ff */
[----:B------:R-:W1:Y:S02]  /*0ba0*/  LDC R16, c[0x0][0x618] ;  /* 0x00018600ff107b82 */ /* 0x000e640000000800 */
[----:B------:R-:W-:Y:S02]  /*0bb0*/  IMAD.X R7, RZ, RZ, ~R7, P0 ;  /* 0x000000ffff077224 */ /* 0x000fe400000e0e07 */
[----:B------:R-:W-:-:S04]  /*0bc0*/  IMAD.WIDE.U32 R10, R9, R24, R2 ;  /* 0x00000018090a7225 */ /* 0x000fc800078e0002 */
[----:B------:R-:W2:Y:S01]  /*0bd0*/  LDC R15, c[0x0][0x608] ;  /* 0x00018200ff0f7b82 */ /* 0x000ea20000000800 */
[----:B------:R-:W-:-:S04]  /*0be0*/  IMAD R14, R7, R24, RZ ;  /* 0x00000018070e7224 */ /* 0x000fc800078e02ff */
[----:B------:R-:W-:-:S03]  /*0bf0*/  IMAD R7, R9, R25, R14 ;  /* 0x0000001909077224 */ /* 0x000fc600078e020e */
[----:B------:R-:W3:Y:S01]  /*0c00*/  LDC R22, c[0x0][0x658] ;  /* 0x00019600ff167b82 */ /* 0x000ee20000000800 */
[----:B------:R-:W-:Y:S01]  /*0c10*/  IMAD.IADD R7, R11, 0x1, R7 ;  /* 0x000000010b077824 */ /* 0x000fe200078e0207 */
[----:B0-----:R-:W-:-:S04]  /*0c20*/  ISETP.NE.U32.AND P0, PT, R26, RZ, PT ;  /* 0x000000ff1a00720c */ /* 0x001fc80003f05070 */
[----:B------:R-:W-:Y:S02]  /*0c30*/  ISETP.NE.AND.EX P0, PT, R27, RZ, PT, P0 ;  /* 0x000000ff1b00720c */ /* 0x000fe40003f05300 */
[----:B------:R-:W0:Y:S01]  /*0c40*/  LDC R18, c[0x0][0x600] ;  /* 0x00018000ff127b82 */ /* 0x000e220000000800 */
[-CC-:B-1----:R-:W-:Y:S02]  /*0c50*/  SHF.R.U64 R19, R10, R16.reuse, R7.reuse ;  /* 0x000000100a137219 */ /* 0x182fe40000001207 */
[----:B------:R-:W-:Y:S01]  /*0c60*/  SHF.R.U32.HI R10, RZ, R16, R7 ;  /* 0x00000010ff0a7219 */ /* 0x000fe20000011607 */
[----:B------:R-:W-:-:S04]  /*0c70*/  IMAD.MOV.U32 R7, RZ, RZ, -0x1 ;  /* 0xffffffffff077424 */ /* 0x000fc800078e00ff */
[----:B------:R-:W1:Y:S01]  /*0c80*/  LDC R21, c[0x0][0x648] ;  /* 0x00019200ff157b82 */ /* 0x000e620000000800 */
[-CC-:B--2---:R-:W-:Y:S02]  /*0c90*/  SHF.R.U64 R16, R19, R15.reuse, R10.reuse ;  /* 0x0000000f13107219 */ /* 0x184fe4000000120a */
[----:B------:R-:W-:-:S05]  /*0ca0*/  SHF.R.U32.HI R9, RZ, R15, R10 ;  /* 0x0000000fff097219 */ /* 0x000fca000001160a */
[----:B------:R-:W2:Y:S01]  /*0cb0*/  LDC R24, c[0x0][0x638] ;  /* 0x00018e00ff187b82 */ /* 0x000ea20000000800 */
[-CC-:B---3--:R-:W-:Y:S02]  /*0cc0*/  SHF.R.U64 R20, R16, R22.reuse, R9.reuse ;  /* 0x0000001610147219 */ /* 0x188fe40000001209 */
[-C--:B------:R-:W-:Y:S02]  /*0cd0*/  SHF.L.U32 R7, R7, R22.reuse, RZ ;  /* 0x0000001607077219 */ /* 0x080fe400000006ff */
[----:B------:R-:W-:Y:S01]  /*0ce0*/  SHF.R.U32.HI R9, RZ, R22, R9 ;  /* 0x00000016ff097219 */ /* 0x000fe20000011609 */
[----:B------:R-:W-:Y:S01]  /*0cf0*/  IMAD.MOV.U32 R8, RZ, RZ, R20 ;  /* 0x000000ffff087224 */ /* 0x000fe200078e0014 */
[----:B------:R-:W-:Y:S01]  /*0d00*/  LOP3.LUT R13, RZ, R7, RZ, 0x33, !PT ;  /* 0x00000007ff0d7212 */ /* 0x000fe200078e33ff */
[----:B------:R-:W3:Y:S01]  /*0d10*/  LDC R25, c[0x0][0x610] ;  /* 0x00018400ff197b82 */ /* 0x000ee20000000800 */
[----:B------:R-:W-:Y:S05]  /*0d20*/  @!P0 BRA `(.L_x_10) ;  /* 0x0000000000288947 */ /* 0x000fea0003800000 */
[----:B------:R-:W4:Y:S02]  /*0d30*/  LDC R7, c[0x0][0x64c] ;  /* 0x00019300ff077b82 */ /* 0x000f240000000800 */
[----:B----4-:R-:W-:-:S05]  /*0d40*/  IADD3 R7, P0, R20, R7, RZ ;  /* 0x0000000714077210 */ /* 0x010fca0007f1e0ff */
        /* <DEDUP_REMOVED lines=8> */
.L_x_10:
[----:B-1----:R-:W-:Y:S01]  /*0dd0*/  SHF.R.U64 R9, R8, R21, R9 ;  /* 0x0000001508097219 */ /* 0x002fe20000001209 */
[----:B0-----:R-:W-:Y:S01]  /*0de0*/  VIADD R10, R18, 0xffffffff ;  /* 0xffffffff120a7836 */ /* 0x001fe20000000000 */
[----:B------:R-:W-:Y:S01]  /*0df0*/  SHF.L.U32 R7, R23, R22, RZ ;  /* 0x0000001617077219 */ /* 0x000fe200000006ff */
[----:B------:R-:W-:Y:S01]  /*0e00*/  IMAD.MOV.U32 R14, RZ, RZ, 0x1 ;  /* 0x00000001ff0e7424 */ /* 0x000fe200078e00ff */
[----:B------:R-:W-:Y:S01]  /*0e10*/  LOP3.LUT R8, R16, R13, RZ, 0xc0, !PT ;  /* 0x0000000d10087212 */ /* 0x000fe200078ec0ff */
[----:B------:R-:W-:Y:S01]  /*0e20*/  IMAD.MOV R11, RZ, RZ, -R9 ;  /* 0x000000ffff0b7224 */ /* 0x000fe200078e0a09 */
[----:B------:R-:W-:Y:S02]  /*0e30*/  SEL R12, R12, R29, !P3 ;  /* 0x0000001d0c0c7207 */ /* 0x000fe40005800000 */
[----:B------:R-:W-:Y:S01]  /*0e40*/  LOP3.LUT R10, R19, R10, RZ, 0xc0, !PT ;  /* 0x0000000a130a7212 */ /* 0x000fe200078ec0ff */
[----:B------:R-:W-:Y:S02]  /*0e50*/  IMAD R9, R7, R9, R8 ;  /* 0x0000000907097224 */ /* 0x000fe400078e0208 */
[----:B--2---:R-:W-:-:S02]  /*0e60*/  IMAD R7, R11, R24, R20 ;  /* 0x000000180b077224 */ /* 0x004fc400078e0214 */
[----:B---3--:R-:W-:Y:S02]  /*0e70*/  IMAD R12, R9, R25, R12 ;  /* 0x00000019090c7224 */ /* 0x008fe400078e020c */
[----:B------:R-:W-:-:S05]  /*0e80*/  IMAD R7, R7, R18, R10 ;  /* 0x0000001207077224 */ /* 0x000fca00078e020a */
[----:B------:R-:W-:Y:S02]  /*0e90*/  SEL R11, R7, R12, !P3 ;  /* 0x0000000c070b7207 */ /* 0x000fe40005800000 */
[----:B------:R-:W-:Y:S01]  /*0ea0*/  SEL R10, R12, R7, !P3 ;  /* 0x000000070c0a7207 */ /* 0x000fe20005800000 */
[----:B------:R-:W-:-:S07]  /*0eb0*/  IMAD.MOV.U32 R7, RZ, RZ, R28 ;  /* 0x000000ffff077224 */ /* 0x000fce00078e001c */
.L_x_8:
[----:B------:R-:W-:-:S08]  /*0ec0*/  NOP ;  /* 0x0000000000007918 */ /* 0x000fd00000000000 */
[----:B------:R-:W0:Y:S02]  /*0ed0*/  USETMAXREG.TRY_ALLOC.CTAPOOL UP0, 0xe8 ;  /* 0x000000e8000079c8 */ /* 0x000e240008000600 */
[----:B0-----:R-:W-:-:S13]  /*0ee0*/  PLOP3.LUT P0, PT, PT, PT, UP0, 0x80, 0x0 ;  /* 0x000000000000781c */ /* 0x001fda0003f0f008 */
[----:B------:R-:W-:Y:S05]  /*0ef0*/  @!P0 BRA `(.L_x_8) ;  /* 0xfffffffc00f08947 */ /* 0x000fea000383ffff */
[----:B------:R-:W-:Y:S01]  /*0f00*/  ULDC.64 UR4, c[0x0][0x598] ;  /* 0x0001660000047ab9 */ /* 0x000fe20000000a00 */
[----:B------:R-:W-:Y:S01]  /*0f10*/  ULDC.64 UR20, c[0x0][0x208] ;  /* 0x0000820000147ab9 */ /* 0x000fe20000000a00 */
[----:B------:R-:W-:-:S04]  /*0f20*/  ISETP.NE.U32.AND P0, PT, RZ, UR4, PT ;  /* 0x00000004ff007c0c */ /* 0x000fc8000bf05070 */
[----:B------:R-:W-:-:S13]  /*0f30*/  ISETP.NE.AND.EX P0, PT, RZ, UR5, PT, P0 ;  /* 0x00000005ff007c0c */ /* 0x000fda000bf05300 */
[----:B------:R-:W-:Y:S05]  /*0f40*/  @!P0 BRA `(.L_x_11) ;  /* 0x00000000001c8947 */ /* 0x000fea0003800000 */
[----:B------:R-:W0:Y:S02]  /*0f50*/  LDC.64 R8, c[0x0][0x598] ;  /* 0x00016600ff087b82 */ /* 0x000e240000000a00 */
[----:B0-----:R-:W2:Y:S02]  /*0f60*/  LDG.E.64 R8, desc[UR20][R8.64] ;  /* 0x0000001408087981 */ /* 0x001ea4000c1e1b00 */
[----:B--2---:R-:W-:-:S04]  /*0f70*/  ISETP.NE.U32.AND P0, PT, R8, RZ, PT ;  /* 0x000000ff0800720c */ /* 0x004fc80003f05070 */
[----:B------:R-:W-:-:S13]  /*0f80*/  ISETP.NE.AND.EX P0, PT, R9, RZ, PT, P0 ;  /* 0x000000ff0900720c */ /* 0x000fda0003f05300 */
[----:B------:R-:W-:Y:S05]  /*0f90*/  @!P0 BRA `(.L_x_11) ;  /* 0x0000000000088947 */ /* 0x000fea0003800000 */
[----:B------:R0:W5:Y:S01]  /*0fa0*/  LD.E R8, desc[UR20][R8.64] ;  /* 0x0000001408087980 */ /* 0x000162000c101900 */
[----:B------:R-:W-:Y:S05]  /*0fb0*/  BRA `(.L_x_12) ;  /* 0x0000000000207947 */ /* 0x000fea0003800000 */
.L_x_11:
[----:B------:R-:W-:Y:S02]  /*0fc0*/  ULDC.64 UR4, c[0x0][0x588] ;  /* 0x0001620000047ab9 */ /* 0x000fe40000000a00 */
[----:B------:R-:W-:-:S04]  /*0fd0*/  ISETP.NE.U32.AND P0, PT, RZ, UR4, PT ;  /* 0x00000004ff007c0c */ /* 0x000fc8000bf05070 */
[----:B------:R-:W-:-:S13]  /*0fe0*/  ISETP.NE.AND.EX P0, PT, RZ, UR5, PT, P0 ;  /* 0x00000005ff007c0c */ /* 0x000fda000bf05300 */
[----:B------:R-:W-:Y:S05]  /*0ff0*/  @!P0 BRA `(.L_x_13) ;  /* 0x00000000000c8947 */ /* 0x000fea0003800000 */
[----:B------:R-:W0:Y:S02]  /*1000*/  LDC.64 R8, c[0x0][0x588] ;  /* 0x00016200ff087b82 */ /* 0x000e240000000a00 */
[----:B0-----:R1:W5:Y:S01]  /*1010*/  LDG.E R8, desc[UR20][R8.64] ;  /* 0x0000001408087981 */ /* 0x001362000c1e1900 */
[----:B------:R-:W-:Y:S05]  /*1020*/  BRA `(.L_x_12) ;  /* 0x0000000000047947 */ /* 0x000fea0003800000 */
.L_x_13:
[----:B------:R-:W2:Y:S02]  /*1030*/  LDC R8, c[0x0][0x580] ;  /* 0x00016000ff087b82 */ /* 0x000ea40000000800 */
.L_x_12:
[----:B------:R-:W-:Y:S02]  /*1040*/  ULDC.64 UR4, c[0x0][0x5a0] ;  /* 0x0001680000047ab9 */ /* 0x000fe40000000a00 */
[----:B------:R-:W-:-:S04]  /*1050*/  ISETP.NE.U32.AND P0, PT, RZ, UR4, PT ;  /* 0x00000004ff007c0c */ /* 0x000fc8000bf05070 */
[----:B------:R-:W-:-:S13]  /*1060*/  ISETP.NE.AND.EX P0, PT, RZ, UR5, PT, P0 ;  /* 0x00000005ff007c0c */ /* 0x000fda000bf05300 */
[----:B------:R-:W-:Y:S05]  /*1070*/  @!P0 BRA `(.L_x_14) ;  /* 0x00000000001c8947 */ /* 0x000fea0003800000 */
[----:B------:R-:W3:Y:S02]  /*1080*/  LDC.64 R12, c[0x0][0x5a0] ;  /* 0x00016800ff0c7b82 */ /* 0x000ee40000000a00 */
[----:B---3--:R-:W3:Y:S02]  /*1090*/  LDG.E.64 R12, desc[UR20][R12.64] ;  /* 0x000000140c0c7981 */ /* 0x008ee4000c1e1b00 */
[----:B---3--:R-:W-:-:S04]  /*10a0*/  ISETP.NE.U32.AND P0, PT, R12, RZ, PT ;  /* 0x000000ff0c00720c */ /* 0x008fc80003f05070 */
[----:B------:R-:W-:-:S13]  /*10b0*/  ISETP.NE.AND.EX P0, PT, R13, RZ, PT, P0 ;  /* 0x000000ff0d00720c */ /* 0x000fda0003f05300 */
[----:B------:R-:W-:Y:S05]  /*10c0*/  @!P0 BRA `(.L_x_14) ;  /* 0x0000000000088947 */ /* 0x000fea0003800000 */
[----:B01----:R0:W5:Y:S01]  /*10d0*/  LD.E R9, desc[UR20][R12.64] ;  /* 0x000000140c097980 */ /* 0x003162000c101900 */
[----:B------:R-:W-:Y:S05]  /*10e0*/  BRA `(.L_x_15) ;  /* 0x0000000000207947 */ /* 0x000fea0003800000 */
.L_x_14:
[----:B------:R-:W-:Y:S02]  /*10f0*/  ULDC.64 UR4, c[0x0][0x590] ;  /* 0x0001640000047ab9 */ /* 0x000fe40000000a00 */
[----:B------:R-:W-:-:S04]  /*1100*/  ISETP.NE.U32.AND P0, PT, RZ, UR4, PT ;  /* 0x00000004ff007c0c */ /* 0x000fc8000bf05070 */
[----:B------:R-:W-:-:S13]  /*1110*/  ISETP.NE.AND.EX P0, PT, RZ, UR5, PT, P0 ;  /* 0x00000005ff007c0c */ /* 0x000fda000bf05300 */
[----:B------:R-:W-:Y:S05]  /*1120*/  @!P0 BRA `(.L_x_16) ;  /* 0x00000000000c8947 */ /* 0x000fea0003800000 */
[----:B------:R-:W0:Y:S02]  /*1130*/  LDC.64 R12, c[0x0][0x590] ;  /* 0x00016400ff0c7b82 */ /* 0x000e240000000a00 */
[----:B01----:R1:W5:Y:S01]  /*1140*/  LDG.E R9, desc[UR20][R12.64] ;  /* 0x000000140c097981 */ /* 0x003362000c1e1900 */
[----:B------:R-:W-:Y:S05]  /*1150*/  BRA `(.L_x_15) ;  /* 0x0000000000047947 */ /* 0x000fea0003800000 */
.L_x_16:
[----:B01----:R-:W3:Y:S02]  /*1160*/  LDC R9, c[0x0][0x584] ;  /* 0x00016100ff097b82 */ /* 0x003ee40000000800 */
.L_x_15:
[----:B------:R-:W-:-:S13]  /*1170*/  LOP3.LUT P0, RZ, R14, 0xff, RZ, 0xc0, !PT ;  /* 0x000000ff0eff7812 */ /* 0x000fda000780c0ff */
[----:B------:R-:W-:Y:S05]  /*1180*/  @!P0 EXIT ;  /* 0x000000000000894d */ /* 0x000fea0003800000 */
[----:B------:R-:W-:Y:S01]  /*1190*/  ULDC UR4, c[0x0][0x28c] ;  /* 0x0000a30000047ab9 */ /* 0x000fe20000000800 */
[----:B------:R-:W-:Y:S01]  /*11a0*/  LOP3.LUT R144, R4, 0x1, RZ, 0xfc, !PT ;  /* 0x0000000104907812 */ /* 0x000fe200078efcff */
[----:B------:R-:W-:-:S04]  /*11b0*/  UIADD3 UR4, UR4, 0x7f, URZ ;  /* 0x0000007f04047890 */ /* 0x000fc8000fffe03f */
[----:B------:R-:W-:-:S04]  /*11c0*/  USHF.R.S32.HI UR5, URZ, 0x1f, UR4 ;  /* 0x0000001f3f057899 */ /* 0x000fc80008011404 */
[----:B------:R-:W-:-:S03]  /*11d0*/  ULEA.HI UR5, UR5, UR4, URZ, 0x7 ;  /* 0x0000000405057291 */ /* 0x000fc6000f8f383f */
[----:B------:R-:W-:Y:S01]  /*11e0*/  UMOV UR4, URZ ;  /* 0x0000003f00047c82 */ /* 0x000fe20008000000 */
[----:B------:R-:W-:-:S03]  /*11f0*/  USHF.R.S32.HI UR9, URZ, 0x7, UR5 ;  /* 0x000000073f097899 */ /* 0x000fc60008011405 */
[----:B------:R-:W-:-:S09]  /*1200*/  UMOV UR5, URZ ;  /* 0x0000003f00057c82 */ /* 0x000fd20008000000 */
.L_x_171:
[----:B01----:R-:W-:Y:S01]  /*1210*/  LOP3.LUT R12, R0, 0x80, RZ, 0xc0, !PT ;  /* 0x00000080000c7812 */ /* 0x003fe200078ec0ff */
[----:B------:R-:W0:Y:S01]  /*1220*/  S2UR UR13, SR_CgaCtaId ;  /* 0x00000000000d79c3 */ /* 0x000e220000008800 */
[----:B------:R-:W-:Y:S01]  /*1230*/  UMOV UR12, 0x400 ;  /* 0x00000400000c7882 */ /* 0x000fe20000000000 */
[----:B------:R-:W-:Y:S01]  /*1240*/  UMOV UR6, URZ ;  /* 0x0000003f00067c82 */ /* 0x000fe20008000000 */
[----:B------:R-:W-:Y:S01]  /*1250*/  SHF.R.U32.HI R12, RZ, 0x7, R12 ;  /* 0x00000007ff0c7819 */ /* 0x000fe2000001160c */
[----:B------:R-:W-:Y:S01]  /*1260*/  UMOV UR7, URZ ;  /* 0x0000003f00077c82 */ /* 0x000fe20008000000 */
[----:B------:R-:W-:Y:S02]  /*1270*/  CS2R R20, SRZ ;  /* 0x0000000000147805 */ /* 0x000fe4000001ff00 */
[----:B------:R-:W-:Y:S02]  /*1280*/  CS2R R18, SRZ ;  /* 0x0000000000127805 */ /* 0x000fe4000001ff00 */
[----:B------:R-:W-:Y:S01]  /*1290*/  CS2R R22, SRZ ;  /* 0x0000000000167805 */ /* 0x000fe2000001ff00 */
[----:B------:R-:W1:Y:S01]  /*12a0*/  LDC R13, c[0x0][0x28c] ;  /* 0x0000a300ff0d7b82 */ /* 0x000e620000000800 */
[----:B----4-:R-:W4:Y:S01]  /*12b0*/  SHFL.IDX PT, R12, R12, RZ, 0x1f ;  /* 0x00001fff0c0c7589 */ /* 0x010f2200000e0000 */
[----:B------:R-:W-:-:S02]  /*12c0*/  CS2R R88, SRZ ;  /* 0x0000000000587805 */ /* 0x000fc4000001ff00 */
[----:B------:R-:W-:Y:S02]  /*12d0*/  CS2R R90, SRZ ;  /* 0x00000000005a7805 */ /* 0x000fe4000001ff00 */
[----:B------:R-:W-:Y:S02]  /*12e0*/  CS2R R92, SRZ ;  /* 0x00000000005c7805 */ /* 0x000fe4000001ff00 */
[----:B------:R-:W-:Y:S02]  /*12f0*/  CS2R R94, SRZ ;  /* 0x00000000005e7805 */ /* 0x000fe4000001ff00 */
[----:B------:R-:W-:Y:S02]  /*1300*/  CS2R R98, SRZ ;  /* 0x0000000000627805 */ /* 0x000fe4000001ff00 */
[----:B------:R-:W-:Y:S02]  /*1310*/  CS2R R96, SRZ ;  /* 0x0000000000607805 */ /* 0x000fe4000001ff00 */
        /* <DEDUP_REMOVED lines=16> */
[----:B-1----:R-:W-:Y:S02]  /*1420*/  ISETP.GE.AND P0, PT, R13, 0x1, PT ;  /* 0x000000010d00780c */ /* 0x002fe40003f06270 */
[----:B------:R-:W-:Y:S02]  /*1430*/  CS2R R132, SRZ ;  /* 0x0000000000847805 */ /* 0x000fe4000001ff00 */
[----:B----4-:R-:W-:-:S02]  /*1440*/  R2UR UR8, R12 ;  /* 0x000000000c0872ca */ /* 0x010fc400000e0000 */
[----:B------:R-:W-:Y:S02]  /*1450*/  CS2R R134, SRZ ;  /* 0x0000000000867805 */ /* 0x000fe4000001ff00 */
[----:B------:R-:W-:Y:S02]  /*1460*/  CS2R R136, SRZ ;  /* 0x0000000000887805 */ /* 0x000fe4000001ff00 */
[----:B------:R-:W-:Y:S02]  /*1470*/  CS2R R138, SRZ ;  /* 0x00000000008a7805 */ /* 0x000fe4000001ff00 */
[----:B------:R-:W-:Y:S02]  /*1480*/  CS2R R140, SRZ ;  /* 0x00000000008c7805 */ /* 0x000fe4000001ff00 */
[----:B------:R-:W-:Y:S01]  /*1490*/  CS2R R142, SRZ ;  /* 0x00000000008e7805 */ /* 0x000fe2000001ff00 */
[----:B------:R-:W-:Y:S01]  /*14a0*/  IMAD.MOV.U32 R145, RZ, RZ, RZ ;  /* 0x000000ffff917224 */ /* 0x000fe200078e00ff */
[----:B------:R-:W-:Y:S01]  /*14b0*/  CS2R R56, SRZ ;  /* 0x0000000000387805 */ /* 0x000fe2000001ff00 */
[----:B------:R-:W-:Y:S01]  /*14c0*/  IMAD.MOV.U32 R147, RZ, RZ, RZ ;  /* 0x000000ffff937224 */ /* 0x000fe200078e00ff */
[----:B------:R-:W-:Y:S01]  /*14d0*/  CS2R R58, SRZ ;  /* 0x00000000003a7805 */ /* 0x000fe2000001ff00 */
[----:B------:R-:W-:Y:S01]  /*14e0*/  IMAD.U32 R16, RZ, RZ, UR4 ;  /* 0x00000004ff107e24 */ /* 0x000fe2000f8e00ff */
[----:B------:R-:W-:-:S02]  /*14f0*/  CS2R R60, SRZ ;  /* 0x00000000003c7805 */ /* 0x000fc4000001ff00 */
[----:B------:R-:W-:Y:S01]  /*1500*/  CS2R R62, SRZ ;  /* 0x00000000003e7805 */ /* 0x000fe2000001ff00 */
[----:B------:R-:W-:Y:S01]  /*1510*/  ULEA.HI UR10, UR8, UR8, URZ, 0x1 ;  /* 0x00000008080a7291 */ /* 0x000fe2000f8f083f */
[----:B------:R-:W-:Y:S02]  /*1520*/  CS2R R64, SRZ ;  /* 0x0000000000407805 */ /* 0x000fe4000001ff00 */
[----:B------:R-:W-:Y:S02]  /*1530*/  CS2R R66, SRZ ;  /* 0x0000000000427805 */ /* 0x000fe4000001ff00 */
[----:B------:R-:W-:Y:S01]  /*1540*/  CS2R R68, SRZ ;  /* 0x0000000000447805 */ /* 0x000fe2000001ff00 */
[----:B------:R-:W-:Y:S01]  /*1550*/  ULOP3.LUT UR11, UR10, 0x7fffe, URZ, 0xc0, !UPT ;  /* 0x0007fffe0a0b7892 */ /* 0x000fe2000f8ec03f */
[----:B------:R-:W-:Y:S01]  /*1560*/  CS2R R70, SRZ ;  /* 0x0000000000467805 */ /* 0x000fe2000001ff00 */
[----:B0-----:R-:W-:Y:S01]  /*1570*/  ULEA UR10, UR13, UR12, 0x18 ;  /* 0x0000000c0d0a7291 */ /* 0x001fe2000f8ec03f */
[----:B------:R-:W-:Y:S01]  /*1580*/  CS2R R72, SRZ ;  /* 0x0000000000487805 */ /* 0x000fe2000001ff00 */
[----:B------:R-:W-:Y:S01]  /*1590*/  UIADD3 UR11, UR8, -UR11, URZ ;  /* 0x8000000b080b7290 */ /* 0x000fe2000fffe03f */
[----:B------:R-:W-:Y:S01]  /*15a0*/  CS2R R74, SRZ ;  /* 0x00000000004a7805 */ /* 0x000fe2000001ff00 */
[----:B------:R-:W-:Y:S01]  /*15b0*/  UMOV UR12, UR5 ;  /* 0x00000005000c7c82 */ /* 0x000fe20008000000 */
[----:B------:R-:W-:Y:S01]  /*15c0*/  UMOV UR8, URZ ;  /* 0x0000003f00087c82 */ /* 0x000fe20008000000 */
[----:B------:R-:W-:Y:S01]  /*15d0*/  ULEA UR11, UR11, UR10, 0xd ;  /* 0x0000000a0b0b7291 */ /* 0x000fe2000f8e683f */
[----:B------:R-:W-:-:S02]  /*15e0*/  CS2R R76, SRZ ;  /* 0x00000000004c7805 */ /* 0x000fc4000001ff00 */
[----:B------:R-:W-:Y:S02]  /*15f0*/  CS2R R78, SRZ ;  /* 0x00000000004e7805 */ /* 0x000fe4000001ff00 */
[----:B------:R-:W-:Y:S01]  /*1600*/  CS2R R80, SRZ ;  /* 0x0000000000507805 */ /* 0x000fe2000001ff00 */
[----:B------:R-:W-:Y:S01]  /*1610*/  UIADD3 UR11, UR11, 0x100, URZ ;  /* 0x000001000b0b7890 */ /* 0x000fe2000fffe03f */
[----:B------:R-:W-:Y:S02]  /*1620*/  CS2R R82, SRZ ;  /* 0x0000000000527805 */ /* 0x000fe4000001ff00 */
[----:B------:R-:W-:Y:S02]  /*1630*/  CS2R R84, SRZ ;  /* 0x0000000000547805 */ /* 0x000fe4000001ff00 */
[----:B------:R-:W-:Y:S01]  /*1640*/  CS2R R86, SRZ ;  /* 0x0000000000567805 */ /* 0x000fe2000001ff00 */
[----:B------:R-:W-:Y:S01]  /*1650*/  USHF.R.U32.HI UR11, URZ, 0x4, UR11 ;  /* 0x000000043f0b7899 */ /* 0x000fe2000801160b */
[----:B------:R-:W-:-:S02]  /*1660*/  CS2R R24, SRZ ;  /* 0x0000000000187805 */ /* 0x000fc4000001ff00 */
[----:B------:R-:W-:Y:S02]  /*1670*/  CS2R R26, SRZ ;  /* 0x00000000001a7805 */ /* 0x000fe4000001ff00 */
[----:B------:R-:W-:Y:S01]  /*1680*/  CS2R R28, SRZ ;  /* 0x00000000001c7805 */ /* 0x000fe2000001ff00 */
[----:B------:R-:W-:Y:S01]  /*1690*/  ULOP3.LUT UR11, UR11, 0x3fff, URZ, 0xc0, !UPT ;  /* 0x00003fff0b0b7892 */ /* 0x000fe2000f8ec03f */
        /* <DEDUP_REMOVED lines=12> */
[----:B------:R-:W-:Y:S01]  /*1760*/  CS2R R54, SRZ ;  /* 0x0000000000367805 */ /* 0x000fe2000001ff00 */
[----:B--23--:R-:W-:Y:S06]  /*1770*/  @!P0 BRA `(.L_x_17) ;  /* 0x0000000800a08947 */ /* 0x00cfec0003800000 */
[----:B------:R-:W-:-:S13]  /*1780*/  ISETP.NE.AND P1, PT, R144, 0x3, PT ;  /* 0x000000039000780c */ /* 0x000fda0003f25270 */
[----:B------:R-:W-:Y:S05]  /*1790*/  @!P1 BRA `(.L_x_18) ;  /* 0x0000000000049947 */ /* 0x000fea0003800000 */
[----:B------:R-:W-:Y:S01]  /*17a0*/  BPT.TRAP 0x1 ;  /* 0x000000040000795c */ /* 0x000fe20000300000 */
.L_x_18:
[----:B------:R-:W-:Y:S01]  /*17b0*/  ULEA UR6, UR5, UR10, 0x3 ;  /* 0x0000000a05067291 */ /* 0x000fe2000f8e183f */
[----:B------:R-:W-:-:S05]  /*17c0*/  IMAD.U32 R12, RZ, RZ, UR4 ;  /* 0x00000004ff0c7e24 */ /* 0x000fca000f8e00ff */
[----:B------:R-:W-:-:S04]  /*17d0*/  SHF.L.U32 R12, R12, 0x1f, RZ ;  /* 0x0000001f0c0c7819 */ /* 0x000fc800000006ff */
[----:B------:R0:W1:Y:S01]  /*17e0*/  SYNCS.PHASECHK.TRANS64.TRYWAIT P0, [UR6], R12 ;  /* 0x0000000cff0075a7 */ /* 0x0000620008000146 */
[----:B------:R-:W-:Y:S05]  /*17f0*/  @!P1 BRA `(.L_x_19) ;  /* 0x0000000000049947 */ /* 0x000fea0003800000 */
[----:B------:R-:W-:Y:S01]  /*1800*/  BPT.TRAP 0x1 ;  /* 0x000000040000795c */ /* 0x000fe20000300000 */
.L_x_19:
[----:B-1----:R-:W-:Y:S05]  /*1810*/  @P0 BRA `(.L_x_20) ;  /* 0x0000000000080947 */ /* 0x002fea0003800000 */
[----:B------:R-:W1:Y:S02]  /*1820*/  SYNCS.PHASECHK.TRANS64.TRYWAIT P0, [UR6], R12 ;  /* 0x0000000cff0075a7 */ /* 0x000e640008000146 */
[----:B-1----:R-:W-:Y:S05]  /*1830*/  @!P0 BRA `(.L_x_21) ;  /* 0x0000008000588947 */ /* 0x002fea0003800000 */
.L_x_20:
[----:B------:R-:W-:Y:S01]  /*1840*/  UIADD3 UR6, UR10, 0x28100, URZ ;  /* 0x000281000a067890 */ /* 0x000fe2000fffe03f */
[----:B------:R-:W-:Y:S01]  /*1850*/  WARPGROUP.ARRIVE ;  /* 0x00000000000079c5 */ /* 0x000fe20000000000 */
[----:B------:R-:W-:Y:S01]  /*1860*/  ULOP3.LUT UR8, UR11, 0x10000, URZ, 0xfc, !UPT ;  /* 0x000100000b087892 */ /* 0x000fe2000f8efc3f */
[----:B------:R-:W-:Y:S01]  /*1870*/  CS2R R20, SRZ ;  /* 0x0000000000147805 */ /* 0x000fe2000001ff00 */
[----:B------:R-:W-:Y:S01]  /*1880*/  USHF.R.U32.HI UR6, URZ, 0x4, UR6 ;  /* 0x000000043f067899 */ /* 0x000fe20008011606 */
[----:B------:R-:W-:Y:S01]  /*1890*/  CS2R R18, SRZ ;  /* 0x0000000000127805 */ /* 0x000fe2000001ff00 */
[----:B------:R-:W-:Y:S01]  /*18a0*/  ULEA UR8, UR5, UR8, 0xb ;  /* 0x0000000805087291 */ /* 0x000fe2000f8e583f */
[----:B------:R-:W-:Y:S01]  /*18b0*/  CS2R R22, SRZ ;  /* 0x0000000000167805 */ /* 0x000fe2000001ff00 */
[----:B------:R-:W-:Y:S01]  /*18c0*/  ULOP3.LUT UR6, UR6, 0x3fff, URZ, 0xc0, !UPT ;  /* 0x00003fff06067892 */ /* 0x000fe2000f8ec03f */
[----:B------:R-:W-:Y:S01]  /*18d0*/  CS2R R88, SRZ ;  /* 0x0000000000587805 */ /* 0x000fe2000001ff00 */
[----:B------:R-:W-:Y:S01]  /*18e0*/  UMOV UR13, 0x40000040 ;  /* 0x40000040000d7882 */ /* 0x000fe20000000000 */
[----:B------:R-:W-:Y:S01]  /*18f0*/  UMOV UR15, 0x40000040 ;  /* 0x40000040000f7882 */ /* 0x000fe20000000000 */
[----:B------:R-:W-:Y:S01]  /*1900*/  ULOP3.LUT UR6, UR6, 0x10000, URZ, 0xfc, !UPT ;  /* 0x0001000006067892 */ /* 0x000fe2000f8efc3f */
[----:B------:R-:W-:Y:S01]  /*1910*/  CS2R R90, SRZ ;  /* 0x00000000005a7805 */ /* 0x000fe2000001ff00 */
[----:B------:R-:W-:Y:S01]  /*1920*/  UMOV UR12, UR8 ;  /* 0x00000008000c7c82 */ /* 0x000fe20008000000 */
[----:B------:R-:W-:Y:S01]  /*1930*/  CS2R R92, SRZ ;  /* 0x00000000005c7805 */ /* 0x000fe2000001ff00 */
[----:B------:R-:W-:Y:S01]  /*1940*/  ULEA UR7, UR5, UR6, 0x9 ;  /* 0x0000000605077291 */ /* 0x000fe2000f8e483f */
[----:B------:R-:W-:Y:S01]  /*1950*/  CS2R R94, SRZ ;  /* 0x00000000005e7805 */ /* 0x000fe2000001ff00 */
[----:B------:R-:W-:Y:S01]  /*1960*/  UIADD3 UR6, UR8, 0x400, URZ ;  /* 0x0000040008067890 */ /* 0x000fe2000fffe03f */
[----:B------:R-:W-:-:S02]  /*1970*/  CS2R R98, SRZ ;  /* 0x0000000000627805 */ /* 0x000fc4000001ff00 */
[----:B------:R-:W-:Y:S02]  /*1980*/  CS2R R96, SRZ ;  /* 0x0000000000607805 */ /* 0x000fe4000001ff00 */
[----:B------:R-:W-:Y:S02]  /*1990*/  CS2R R100, SRZ ;  /* 0x0000000000647805 */ /* 0x000fe4000001ff00 */
[----:B------:R-:W-:Y:S01]  /*19a0*/  CS2R R102, SRZ ;  /* 0x0000000000667805 */ /* 0x000fe2000001ff00 */
[----:B------:R-:W-:Y:S01]  /*19b0*/  UMOV UR14, UR7 ;  /* 0x00000007000e7c82 */ /* 0x000fe20008000000 */
[----:B------:R-:W-:Y:S01]  /*19c0*/  CS2R R104, SRZ ;  /* 0x0000000000687805 */ /* 0x000fe2000001ff00 */
[----:B------:R-:W-:Y:S01]  /*19d0*/  QGMMA.64x64x32.F32.E4M3.E4M3 R56, gdesc[UR12], RZ, !UPT ;  /* 0x00e000000c3879f3 */ /* 0x000fe2000c7008ff */
[----:B------:R-:W-:Y:S01]  /*19e0*/  UMOV UR12, UR6 ;  /* 0x00000006000c7c82 */ /* 0x000fe20008000000 */
[----:B------:R-:W-:Y:S01]  /*19f0*/  UMOV UR13, 0x40000040 ;  /* 0x40000040000d7882 */ /* 0x000fe20000000000 */
[----:B------:R-:W-:Y:S01]  /*1a00*/  UIADD3 UR6, UR8, 0x402, URZ ;  /* 0x0000040208067890 */ /* 0x000fe2000fffe03f */
[----:B------:R-:W-:Y:S01]  /*1a10*/  QGMMA.64x64x32.F32.E4M3.E4M3 R24, gdesc[UR12], RZ, !UPT ;  /* 0x00e000000c1879f3 */ /* 0x000fe2000c7008ff */
[----:B------:R-:W-:Y:S01]  /*1a20*/  UIADD3 UR12, UR8, 0x2, URZ ;  /* 0x00000002080c7890 */ /* 0x000fe2000fffe03f */
[----:B------:R-:W-:Y:S01]  /*1a30*/  CS2R R106, SRZ ;  /* 0x00000000006a7805 */ /* 0x000fe2000001ff00 */
[----:B------:R-:W-:Y:S01]  /*1a40*/  UIADD3 UR14, UR7, 0x2, URZ ;  /* 0x00000002070e7890 */ /* 0x000fe2000fffe03f */
[----:B------:R-:W-:Y:S01]  /*1a50*/  CS2R R110, SRZ ;  /* 0x00000000006e7805 */ /* 0x000fe2000001ff00 */
[----:B------:R-:W-:Y:S01]  /*1a60*/  UMOV UR13, 0x40000040 ;  /* 0x40000040000d7882 */ /* 0x000fe20000000000 */
[----:B------:R-:W-:Y:S01]  /*1a70*/  UMOV UR15, 0x40000040 ;  /* 0x40000040000f7882 */ /* 0x000fe20000000000 */
        /* <DEDUP_REMOVED lines=16> */
[----:B------:R-:W-:Y:S01]  /*1b80*/  CS2R R142, SRZ ;  /* 0x00000000008e7805 */ /* 0x000fe2000001ff00 */
[----:B------:R-:W-:Y:S02]  /*1b90*/  IMAD.MOV.U32 R145, RZ, RZ, RZ ;  /* 0x000000ffff917224 */ /* 0x000fe400078e00ff */
[----:B------:R-:W-:Y:S01]  /*1ba0*/  IMAD.MOV.U32 R147, RZ, RZ, RZ ;  /* 0x000000ffff937224 */ /* 0x000fe200078e00ff */
[----:B------:R-:W-:Y:S01]  /*1bb0*/  QGMMA.64x64x32.F32.E4M3.E4M3 R56, gdesc[UR12], R56 ;  /* 0x00e000000c3879f3 */ /* 0x000fe20008700838 */
[----:B------:R-:W-:Y:S01]  /*1bc0*/  UMOV UR12, UR6 ;  /* 0x00000006000c7c82 */ /* 0x000fe20008000000 */
[----:B------:R-:W-:Y:S01]  /*1bd0*/  UMOV UR13, 0x40000040 ;  /* 0x40000040000d7882 */ /* 0x000fe20000000000 */
[----:B------:R-:W-:Y:S01]  /*1be0*/  UIADD3 UR6, UR8, 0x404, URZ ;  /* 0x0000040408067890 */ /* 0x000fe2000fffe03f */
[----:B------:R-:W-:Y:S01]  /*1bf0*/  QGMMA.64x64x32.F32.E4M3.E4M3 R24, gdesc[UR12], R24 ;  /* 0x00e000000c1879f3 */ /* 0x000fe20008700818 */
[----:B------:R-:W-:-:S02]  /*1c00*/  UIADD3 UR12, UR8, 0x4, URZ ;  /* 0x00000004080c7890 */ /* 0x000fc4000fffe03f */
[----:B------:R-:W-:Y:S01]  /*1c10*/  UIADD3 UR14, UR7, 0x4, URZ ;  /* 0x00000004070e7890 */ /* 0x000fe2000fffe03f */
[----:B------:R-:W-:Y:S01]  /*1c20*/  UMOV UR13, 0x40000040 ;  /* 0x40000040000d7882 */ /* 0x000fe20000000000 */
[----:B------:R-:W-:-:S07]  /*1c30*/  UMOV UR15, 0x40000040 ;  /* 0x40000040000f7882 */ /* 0x000fce0000000000 */
[----:B------:R-:W-:Y:S01]  /*1c40*/  QGMMA.64x64x32.F32.E4M3.E4M3 R56, gdesc[UR12], R56 ;  /* 0x00e000000c3879f3 */ /* 0x000fe20008700838 */
[----:B------:R-:W-:Y:S01]  /*1c50*/  UMOV UR12, UR6 ;  /* 0x00000006000c7c82 */ /* 0x000fe20008000000 */
[----:B------:R-:W-:Y:S01]  /*1c60*/  UMOV UR13, 0x40000040 ;  /* 0x40000040000d7882 */ /* 0x000fe20000000000 */
[----:B------:R-:W-:Y:S01]  /*1c70*/  UMOV UR6, 0x4 ;  /* 0x0000000400067882 */ /* 0x000fe20000000000 */
[----:B------:R-:W-:Y:S01]  /*1c80*/  QGMMA.64x64x32.F32.E4M3.E4M3 R24, gdesc[UR12], R24 ;  /* 0x00e000000c1879f3 */ /* 0x000fe20008700818 */
[----:B------:R-:W-:Y:S02]  /*1c90*/  UIADD3 UR14, UR7, 0x6, URZ ;  /* 0x00000006070e7890 */ /* 0x000fe4000fffe03f */
[----:B------:R-:W-:Y:S01]  /*1ca0*/  UIADD3 UR12, UR8, 0x6, URZ ;  /* 0x00000006080c7890 */ /* 0x000fe2000fffe03f */
[----:B------:R-:W-:Y:S01]  /*1cb0*/  ULDC UR7, c[0x0][0x50c] ;  /* 0x0001430000077ab9 */ /* 0x000fe20000000800 */
[----:B------:R-:W-:Y:S02]  /*1cc0*/  UIADD3 UR8, UR8, 0x406, URZ ;  /* 0x0000040608087890 */ /* 0x000fe4000fffe03f */
[----:B------:R-:W-:Y:S01]  /*1cd0*/  UISETP.NE.AND UP0, UPT, UR7, 0x4, UPT ;  /* 0x000000040700788c */ /* 0x000fe2000bf05270 */
[----:B------:R-:W-:Y:S01]  /*1ce0*/  UMOV UR13, 0x40000040 ;  /* 0x40000040000d7882 */ /* 0x000fe20000000000 */
[----:B------:R-:W-:-:S02]  /*1cf0*/  UMOV UR15, 0x40000040 ;  /* 0x40000040000f7882 */ /* 0x000fc40000000000 */
[----:B------:R-:W-:-:S06]  /*1d00*/  USEL UR7, URZ, 0x1, UP0 ;  /* 0x000000013f077887 */ /* 0x000fcc0008000000 */
[----:B------:R-:W-:Y:S01]  /*1d10*/  ISETP.NE.AND P0, PT, RZ, UR7, PT ;  /* 0x00000007ff007c0c */ /* 0x000fe2000bf05270 */
[----:B------:R-:W-:Y:S01]  /*1d20*/  QGMMA.64x64x32.F32.E4M3.E4M3 R56, gdesc[UR12], R56 ;  /* 0x00e000000c3879f3 */ /* 0x000fe20008700838 */
[----:B------:R-:W-:Y:S01]  /*1d30*/  UMOV UR12, UR8 ;  /* 0x00000008000c7c82 */ /* 0x000fe20008000000 */
[----:B------:R-:W-:Y:S02]  /*1d40*/  UMOV UR13, 0x40000040 ;  /* 0x40000040000d7882 */ /* 0x000fe40000000000 */
[----:B------:R-:W-:Y:S08]  /*1d50*/  QGMMA.64x64x32.F32.E4M3.E4M3 R24, gdesc[UR12], R24, gsb0 ;  /* 0x00e000000c1879f3 */ /* 0x000ff00008000818 */
[----:B------:R-:W-:Y:S05]  /*1d60*/  @!P0 BRA `(.L_x_22) ;  /* 0x0000000400088947 */ /* 0x000fea0003800000 */
[----:B------:R-:W-:Y:S02]  /*1d70*/  WARPGROUP.DEPBAR.LE gsb0, 0x0 ;  /* 0x00008000000079c5 */ /* 0x000fe40000010000 */
[----:B------:R-:W-:-:S01]  /*1d80*/  FADD R147, RZ, R56 ;  /* 0x00000038ff937221 */ /* 0x000fc20000000000 */
[----:B------:R-:W-:Y:S01]  /*1d90*/  FADD R142, RZ, R57 ;  /* 0x00000039ff8e7221 */ /* 0x000fe20000000000 */
        /* <DEDUP_REMOVED lines=62> */
[----:B------:R-:W-:-:S06]  /*2180*/  UMOV UR6, URZ ;  /* 0x0000003f00067c82 */ /* 0x000fcc0008000000 */
.L_x_22:
[----:B------:R-:W-:-:S04]  /*2190*/  UIADD3 UR12, UR5, 0x1, URZ ;  /* 0x00000001050c7890 */ /* 0x000fc8000fffe03f */
[----:B------:R-:W-:-:S04]  /*21a0*/  UISETP.NE.AND UP0, UPT, UR12, 0x5, UPT ;  /* 0x000000050c00788c */ /* 0x000fc8000bf05270 */
[----:B------:R-:W-:Y:S02]  /*21b0*/  USEL UR8, URZ, 0x1, UP0 ;  /* 0x000000013f087887 */ /* 0x000fe40008000000 */
[----:B------:R-:W-:Y:S02]  /*21c0*/  USEL UR12, UR12, URZ, UP0 ;  /* 0x0000003f0c0c7287 */ /* 0x000fe40008000000 */
[----:B------:R-:W-:-:S06]  /*21d0*/  ULOP3.LUT UR8, UR4, UR8, URZ, 0x3c, !UPT ;  /* 0x0000000804087292 */ /* 0x000fcc000f8e3c3f */
[----:B------:R-:W-:Y:S01]  /*21e0*/  IMAD.U32 R16, RZ, RZ, UR8 ;  /* 0x00000008ff107e24 */ /* 0x000fe2000f8e00ff */
[----:B------:R-:W-:-:S06]  /*21f0*/  UMOV UR8, 0x1 ;  /* 0x0000000100087882 */ /* 0x000fcc0000000000 */
.L_x_17:
[----:B------:R-:W-:-:S04]  /*2200*/  UISETP.LT.AND UP0, UPT, UR9, 0x1, UPT ;  /* 0x000000010900788c */ /* 0x000fc8000bf01270 */
[----:B------:R-:W-:-:S04]  /*2210*/  USEL UR13, UR9, 0x1, UP0 ;  /* 0x00000001090d7887 */ /* 0x000fc80008000000 */
[----:B------:R-:W-:-:S04]  /*2220*/  UIADD3 UR13, UR9, -UR13, URZ ;  /* 0x8000000d090d7290 */ /* 0x000fc8000fffe03f */
[----:B------:R-:W-:-:S06]  /*2230*/  UISETP.GE.AND UP0, UPT, UR13, 0x1, UPT ;  /* 0x000000010d00788c */ /* 0x000fcc000bf06270 */
[----:B------:R-:W-:-:S13]  /*2240*/  PLOP3.LUT P0, PT, PT, PT, UP0, 0x80, 0x0 ;  /* 0x000000000000781c */ /* 0x000fda0003f0f008 */
[----:B------:R-:W-:Y:S05]  /*2250*/  @!P0 BRA `(.L_x_23) ;  /* 0x0000000800788947 */ /* 0x000fea0003800000 */
[----:B01----:R-:W-:Y:S01]  /*2260*/  IMAD.U32 R12, RZ, RZ, UR13 ;  /* 0x0000000dff0c7e24 */ /* 0x003fe2000f8e00ff */
[----:B------:R-:W-:Y:S01]  /*2270*/  ULDC UR14, c[0x0][0x50c] ;  /* 0x00014300000e7ab9 */ /* 0x000fe20000000800 */
[----:B------:R-:W-:-:S07]  /*2280*/  IMAD.U32 R13, RZ, RZ, UR5 ;  /* 0x00000005ff0d7e24 */ /* 0x000fce000f8e00ff */
.L_x_31:
[----:B------:R-:W-:-:S13]  /*2290*/  ISETP.NE.AND P1, PT, R144, 0x3, PT ;  /* 0x000000039000780c */ /* 0x000fda0003f25270 */
[----:B------:R-:W-:Y:S05]  /*22a0*/  @!P1 BRA `(.L_x_24) ;  /* 0x0000000000049947 */ /* 0x000fea0003800000 */
[----:B------:R-:W-:Y:S01]  /*22b0*/  BPT.TRAP 0x1 ;  /* 0x000000040000795c */ /* 0x000fe20000300000 */
.L_x_24:
[----:B------:R-:W0:Y:S01]  /*22c0*/  S2UR UR13, SR_CgaCtaId ;  /* 0x00000000000d79c3 */ /* 0x000e220000008800 */
[----:B------:R-:W-:Y:S01]  /*22d0*/  UMOV UR10, 0x400 ;  /* 0x00000400000a7882 */ /* 0x000fe20000000000 */
[----:B------:R-:W-:Y:S01]  /*22e0*/  SHF.L.U32 R14, R16, 0x1f, RZ ;  /* 0x0000001f100e7819 */ /* 0x000fe200000006ff */
[----:B0-----:R-:W-:-:S04]  /*22f0*/  ULEA UR10, UR13, UR10, 0x18 ;  /* 0x0000000a0d0a7291 */ /* 0x001fc8000f8ec03f */
[----:B------:R-:W-:-:S09]  /*2300*/  ULEA UR13, UR12, UR10, 0x3 ;  /* 0x0000000a0c0d7291 */ /* 0x000fd2000f8e183f */
[----:B------:R0:W1:Y:S01]  /*2310*/  SYNCS.PHASECHK.TRANS64.TRYWAIT P0, [UR13], R14 ;  /* 0x0000000eff0075a7 */ /* 0x000062000800014d */
[----:B------:R-:W-:Y:S05]  /*2320*/  @!P1 BRA `(.L_x_25) ;  /* 0x0000000000049947 */ /* 0x000fea0003800000 */
[----:B------:R-:W-:Y:S01]  /*2330*/  BPT.TRAP 0x1 ;  /* 0x000000040000795c */ /* 0x000fe20000300000 */
.L_x_25:
[----:B-1----:R-:W-:Y:S05]  /*2340*/  @P0 BRA `(.L_x_26) ;  /* 0x0000000000080947 */ /* 0x002fea0003800000 */
[----:B------:R-:W1:Y:S02]  /*2350*/  SYNCS.PHASECHK.TRANS64.TRYWAIT P0, [UR13], R14 ;  /* 0x0000000eff0075a7 */ /* 0x000e64000800014d */
[----:B-1----:R-:W-:Y:S05]  /*2360*/  @!P0 BRA `(.L_x_27) ;  /* 0x0000007400a48947 */ /* 0x002fea0003800000 */
.L_x_26:
[----:B------:R-:W-:Y:S01]  /*2370*/  UIADD3 UR13, UR10, 0x28100, URZ ;  /* 0x000281000a0d7890 */ /* 0x000fe2000fffe03f */
[----:B------:R-:W-:Y:S01]  /*2380*/  WARPGROUP.ARRIVE ;  /* 0x00000000000079c5 */ /* 0x000fe20000000000 */
[----:B------:R-:W-:Y:S02]  /*2390*/  UISETP.NE.AND UP0, UPT, UR7, URZ, UPT ;  /* 0x0000003f0700728c */ /* 0x000fe4000bf05270 */
[----:B------:R-:W-:Y:S02]  /*23a0*/  USHF.R.U32.HI UR13, URZ, 0x4, UR13 ;  /* 0x000000043f0d7899 */ /* 0x000fe4000801160d */
[----:B------:R-:W-:Y:S02]  /*23b0*/  USEL UR8, UR8, URZ, !UP0 ;  /* 0x0000003f08087287 */ /* 0x000fe4000c000000 */
[----:B------:R-:W-:Y:S02]  /*23c0*/  ULOP3.LUT UR13, UR13, 0x3fff, URZ, 0xc0, !UPT ;  /* 0x00003fff0d0d7892 */ /* 0x000fe4000f8ec03f */
[----:B------:R-:W-:-:S02]  /*23d0*/  ULOP3.LUT UR7, UR11, 0x10000, URZ, 0xfc, !UPT ;  /* 0x000100000b077892 */ /* 0x000fc4000f8efc3f */
[----:B------:R-:W-:Y:S02]  /*23e0*/  ULOP3.LUT UR13, UR13, 0x10000, URZ, 0xfc, !UPT ;  /* 0x000100000d0d7892 */ /* 0x000fe4000f8efc3f */
[----:B------:R-:W-:Y:S02]  /*23f0*/  UISETP.NE.U32.AND UP0, UPT, UR8, URZ, UPT ;  /* 0x0000003f0800728c */ /* 0x000fe4000bf05070 */
[----:B------:R-:W-:Y:S02]  /*2400*/  ULEA UR8, UR12, UR7, 0xb ;  /* 0x000000070c087291 */ /* 0x000fe4000f8e583f */
[----:B------:R-:W-:Y:S02]  /*2410*/  ULEA UR7, UR12, UR13, 0x9 ;  /* 0x0000000d0c077291 */ /* 0x000fe4000f8e483f */
[----:B------:R-:W-:Y:S01]  /*2420*/  UIADD3 UR13, UR8, 0x400, URZ ;  /* 0x00000400080d7890 */ /* 0x000fe2000fffe03f */
[----:B------:R-:W-:Y:S02]  /*2430*/  UMOV UR17, 0x40000040 ;  /* 0x4000004000117882 */ /* 0x000fe40000000000 */
[----:B------:R-:W-:Y:S01]  /*2440*/  UMOV UR16, UR8 ;  /* 0x0000000800107c82 */ /* 0x000fe20008000000 */
[----:B------:R-:W-:Y:S01]  /*2450*/  UMOV UR19, 0x40000040 ;  /* 0x4000004000137882 */ /* 0x000fe20000000000 */
[----:B------:R-:W-:Y:S01]  /*2460*/  UMOV UR18, UR7 ;  /* 0x0000000700127c82 */ /* 0x000fe20008000000 */
[----:B------:R-:W-:Y:S01]  /*2470*/  UIADD3 UR6, UR6, 0x4, URZ ;  /* 0x0000000406067890 */ /* 0x000fe2000fffe03f */
[----:B------:R-:W-:Y:S01]  /*2480*/  QGMMA.64x64x32.F32.E4M3.E4M3 R56, gdesc[UR16], R56, UP0 ;  /* 0x00e00000103879f3 */ /* 0x000fe2000bf00838 */
[----:B------:R-:W-:Y:S01]  /*2490*/  UMOV UR16, UR13 ;  /* 0x0000000d00107c82 */ /* 0x000fe20008000000 */
[----:B------:R-:W-:Y:S01]  /*24a0*/  UMOV UR17, 0x40000040 ;  /* 0x4000004000117882 */ /* 0x000fe20000000000 */
[----:B------:R-:W-:Y:S01]  /*24b0*/  UIADD3 UR13, UR8, 0x402, URZ ;  /* 0x00000402080d7890 */ /* 0x000fe2000fffe03f */
[----:B------:R-:W-:Y:S01]  /*24c0*/  QGMMA.64x64x32.F32.E4M3.E4M3 R24, gdesc[UR16], R24, UP0 ;  /* 0x00e00000101879f3 */ /* 0x000fe2000bf00818 */
[----:B------:R-:W-:-:S02]  /*24d0*/  UIADD3 UR16, UR8, 0x2, URZ ;  /* 0x0000000208107890 */ /* 0x000fc4000fffe03f */
[----:B------:R-:W-:Y:S01]  /*24e0*/  UIADD3 UR18, UR7, 0x2, URZ ;  /* 0x0000000207127890 */ /* 0x000fe2000fffe03f */
[----:B------:R-:W-:Y:S01]  /*24f0*/  UMOV UR17, 0x40000040 ;  /* 0x4000004000117882 */ /* 0x000fe20000000000 */
[----:B------:R-:W-:Y:S01]  /*2500*/  UMOV UR19, 0x40000040 ;  /* 0x4000004000137882 */ /* 0x000fe20000000000 */
[----:B------:R-:W-:-:S06]  /*2510*/  UISETP.NE.AND UP0, UPT, UR6, UR14, UPT ;  /* 0x0000000e0600728c */ /* 0x000fcc000bf05270 */
[----:B------:R-:W-:Y:S01]  /*2520*/  QGMMA.64x64x32.F32.E4M3.E4M3 R56, gdesc[UR16], R56 ;  /* 0x00e00000103879f3 */ /* 0x000fe20008700838 */
[----:B------:R-:W-:Y:S01]  /*2530*/  UMOV UR16, UR13 ;  /* 0x0000000d00107c82 */ /* 0x000fe20008000000 */
[----:B------:R-:W-:Y:S01]  /*2540*/  UMOV UR17, 0x40000040 ;  /* 0x4000004000117882 */ /* 0x000fe20000000000 */
[----:B------:R-:W-:Y:S01]  /*2550*/  UIADD3 UR13, UR8, 0x404, URZ ;  /* 0x00000404080d7890 */ /* 0x000fe2000fffe03f */
[----:B------:R-:W-:Y:S01]  /*2560*/  QGMMA.64x64x32.F32.E4M3.E4M3 R24, gdesc[UR16], R24 ;  /* 0x00e00000101879f3 */ /* 0x000fe20008700818 */
[----:B------:R-:W-:Y:S02]  /*2570*/  UIADD3 UR16, UR8, 0x4, URZ ;  /* 0x0000000408107890 */ /* 0x000fe4000fffe03f */
[----:B------:R-:W-:Y:S01]  /*2580*/  UIADD3 UR18, UR7, 0x4, URZ ;  /* 0x0000000407127890 */ /* 0x000fe2000fffe03f */
[----:B------:R-:W-:Y:S01]  /*2590*/  UMOV UR17, 0x40000040 ;  /* 0x4000004000117882 */ /* 0x000fe20000000000 */
[----:B------:R-:W-:-:S07]  /*25a0*/  UMOV UR19, 0x40000040 ;  /* 0x4000004000137882 */ /* 0x000fce0000000000 */
[----:B------:R-:W-:Y:S01]  /*25b0*/  QGMMA.64x64x32.F32.E4M3.E4M3 R56, gdesc[UR16], R56 ;  /* 0x00e00000103879f3 */ /* 0x000fe20008700838 */
[----:B------:R-:W-:Y:S01]  /*25c0*/  UMOV UR16, UR13 ;  /* 0x0000000d00107c82 */ /* 0x000fe20008000000 */
[----:B------:R-:W-:Y:S02]  /*25d0*/  UMOV UR17, 0x40000040 ;  /* 0x4000004000117882 */ /* 0x000fe40000000000 */
[----:B------:R-:W-:Y:S01]  /*25e0*/  QGMMA.64x64x32.F32.E4M3.E4M3 R24, gdesc[UR16], R24 ;  /* 0x00e00000101879f3 */ /* 0x000fe20008700818 */
[----:B------:R-:W-:Y:S02]  /*25f0*/  UIADD3 UR16, UR8, 0x6, URZ ;  /* 0x0000000608107890 */ /* 0x000fe4000fffe03f */
[----:B------:R-:W-:Y:S02]  /*2600*/  UIADD3 UR18, UR7, 0x6, URZ ;  /* 0x0000000607127890 */ /* 0x000fe4000fffe03f */
[----:B------:R-:W-:Y:S01]  /*2610*/  UIADD3 UR8, UR8, 0x406, URZ ;  /* 0x0000040608087890 */ /* 0x000fe2000fffe03f */
[----:B------:R-:W-:Y:S01]  /*2620*/  UMOV UR17, 0x40000040 ;  /* 0x4000004000117882 */ /* 0x000fe20000000000 */
[----:B------:R-:W-:Y:S01]  /*2630*/  UMOV UR19, 0x40000040 ;  /* 0x4000004000137882 */ /* 0x000fe20000000000 */
[----:B------:R-:W-:-:S06]  /*2640*/  USEL UR7, URZ, 0x1, UP0 ;  /* 0x000000013f077887 */ /* 0x000fcc0008000000 */
[----:B------:R-:W-:Y:S01]  /*2650*/  ISETP.NE.AND P0, PT, RZ, UR7, PT ;  /* 0x00000007ff007c0c */ /* 0x000fe2000bf05270 */
[----:B------:R-:W-:Y:S01]  /*2660*/  QGMMA.64x64x32.F32.E4M3.E4M3 R56, gdesc[UR16], R56 ;  /* 0x00e00000103879f3 */ /* 0x000fe20008700838 */
[----:B------:R-:W-:Y:S01]  /*2670*/  UMOV UR16, UR8 ;  /* 0x0000000800107c82 */ /* 0x000fe20008000000 */
[----:B------:R-:W-:Y:S02]  /*2680*/  UMOV UR17, 0x40000040 ;  /* 0x4000004000117882 */ /* 0x000fe40000000000 */
[----:B------:R-:W-:Y:S03]  /*2690*/  QGMMA.64x64x32.F32.E4M3.E4M3 R24, gdesc[UR16], R24, gsb0 ;  /* 0x00e00000101879f3 */ /* 0x000fe60008000818 */
[----:B------:R-:W-:-:S05]  /*26a0*/  WARPGROUP.DEPBAR.LE gsb0, 0x1 ;  /* 0x00008000000079c5 */ /* 0x000fca0000010100 */
[----:B------:R-:W-:Y:S05]  /*26b0*/  @!P0 BRA `(.L_x_28) ;  /* 0x0000000400088947 */ /* 0x000fea0003800000 */
[----:B------:R-:W-:Y:S02]  /*26c0*/  WARPGROUP.DEPBAR.LE gsb0, 0x0 ;  /* 0x00008000000079c5 */ /* 0x000fe40000010000 */
[----:B------:R-:W-:-:S01]  /*26d0*/  FADD R147, R56, R147 ;  /* 0x0000009338937221 */ /* 0x000fc20000000000 */
[----:B------:R-:W-:Y:S01]  /*26e0*/  FADD R142, R57, R142 ;  /* 0x0000008e398e7221 */ /* 0x000fe20000000000 */
        /* <DEDUP_REMOVED lines=62> */
[----:B------:R-:W-:-:S06]  /*2ad0*/  UMOV UR6, URZ ;  /* 0x0000003f00067c82 */ /* 0x000fcc0008000000 */
.L_x_28:
[----:B------:R-:W-:Y:S05]  /*2ae0*/  @!P1 BRA `(.L_x_29) ;  /* 0x0000000000049947 */ /* 0x000fea0003800000 */
[----:B------:R-:W-:Y:S01]  /*2af0*/  BPT.TRAP 0x1 ;  /* 0x000000040000795c */ /* 0x000fe20000300000 */
.L_x_29:
[----:B------:R-:W-:-:S13]  /*2b00*/  ISETP.NE.AND P0, PT, R5, RZ, PT ;  /* 0x000000ff0500720c */ /* 0x000fda0003f05270 */
[----:B01----:R-:W-:-:S05]  /*2b10*/  @P0 LEA R14, R13, UR10, 0x3 ;  /* 0x0000000a0d0e0c11 */ /* 0x003fca000f8e18ff */
[----:B------:R-:W-:-:S05]  /*2b20*/  @P0 VIADD R15, R14, 0x28 ;  /* 0x000000280e0f0836 */ /* 0x000fca0000000000 */
[----:B------:R-:W-:-:S04]  /*2b30*/  @P0 PRMT R15, R6, 0x654, R15 ;  /* 0x00000654060f0816 */ /* 0x000fc8000000000f */
[----:B------:R0:W-:Y:S01]  /*2b40*/  @P0 SYNCS.ARRIVE.TRANS64.RED.A1T0 RZ, [R15+URZ], RZ ;  /* 0x000000ff0fff09a7 */ /* 0x0001e2000810043f */
[----:B------:R-:W-:-:S13]  /*2b50*/  ISETP.GT.U32.AND P0, PT, R4, 0x1, PT ;  /* 0x000000010400780c */ /* 0x000fda0003f04070 */
[----:B0-----:R-:W-:Y:S05]  /*2b60*/  @P0 BRA `(.L_x_30) ;  /* 0x0000000000040947 */ /* 0x001fea0003800000 */
[----:B------:R-:W-:Y:S01]  /*2b70*/  BPT.TRAP 0x1 ;  /* 0x000000040000795c */ /* 0x000fe20000300000 */
.L_x_30:
[----:B------:R-:W-:Y:S01]  /*2b80*/  UIADD3 UR12, UR12, 0x1, URZ ;  /* 0x000000010c0c7890 */ /* 0x000fe2000fffe03f */
[C---:B------:R-:W-:Y:S01]  /*2b90*/  ISETP.GT.AND P1, PT, R12.reuse, 0x1, PT ;  /* 0x000000010c00780c */ /* 0x040fe20003f24270 */
[----:B------:R-:W-:Y:S02]  /*2ba0*/  VIADD R13, R13, 0x1 ;  /* 0x000000010d0d7836 */ /* 0x000fe40000000000 */
[----:B------:R-:W-:Y:S01]  /*2bb0*/  UISETP.NE.AND UP0, UPT, UR12, 0x5, UPT ;  /* 0x000000050c00788c */ /* 0x000fe2000bf05270 */
[----:B------:R-:W-:Y:S02]  /*2bc0*/  VIADD R12, R12, 0xffffffff ;  /* 0xffffffff0c0c7836 */ /* 0x000fe40000000000 */
[C---:B------:R-:W-:Y:S01]  /*2bd0*/  ISETP.NE.AND P0, PT, R13.reuse, 0x5, PT ;  /* 0x000000050d00780c */ /* 0x040fe20003f05270 */
[----:B------:R-:W-:Y:S02]  /*2be0*/  USEL UR8, URZ, 0x1, UP0 ;  /* 0x000000013f087887 */ /* 0x000fe40008000000 */
[----:B------:R-:W-:Y:S01]  /*2bf0*/  USEL UR12, UR12, URZ, UP0 ;  /* 0x0000003f0c0c7287 */ /* 0x000fe20008000000 */
[----:B------:R-:W-:-:S03]  /*2c00*/  SEL R13, R13, RZ, P0 ;  /* 0x000000ff0d0d7207 */ /* 0x000fc60000000000 */
[----:B------:R-:W-:Y:S01]  /*2c10*/  LOP3.LUT R16, R16, UR8, RZ, 0x3c, !PT ;  /* 0x0000000810107c12 */ /* 0x000fe2000f8e3cff */
[----:B------:R-:W-:Y:S01]  /*2c20*/  UMOV UR8, 0x1 ;  /* 0x0000000100087882 */ /* 0x000fe20000000000 */
[----:B------:R-:W-:Y:S06]  /*2c30*/  @P1 BRA `(.L_x_31) ;  /* 0xfffffff400941947 */ /* 0x000fec000383ffff */
.L_x_23:
[----:B------:R-:W-:Y:S01]  /*2c40*/  UISETP.NE.AND UP0, UPT, UR6, URZ, UPT ;  /* 0x0000003f0600728c */ /* 0x000fe2000bf05270 */
[----:B01----:R-:W0:Y:S03]  /*2c50*/  LDC R12, c[0x0][0x28c] ;  /* 0x0000a300ff0c7b82 */ /* 0x003e260000000800 */
[----:B------:R-:W-:-:S06]  /*2c60*/  USEL UR6, URZ, 0x1, !UP0 ;  /* 0x000000013f067887 */ /* 0x000fcc000c000000 */
[----:B------:R-:W-:Y:S02]  /*2c70*/  ISETP.NE.AND P0, PT, RZ, UR6, PT ;  /* 0x00000006ff007c0c */ /* 0x000fe4000bf05270 */
[----:B0-----:R-:W-:-:S11]  /*2c80*/  ISETP.GE.AND P1, PT, R12, 0x1, PT ;  /* 0x000000010c00780c */ /* 0x001fd60003f26270 */
[----:B------:R-:W-:Y:S05]  /*2c90*/  @!P0 BRA `(.L_x_32) ;  /* 0x0000000400048947 */ /* 0x000fea0003800000 */
[----:B------:R-:W-:Y:S02]  /*2ca0*/  WARPGROUP.DEPBAR.LE gsb0, 0x0 ;  /* 0x00008000000079c5 */ /* 0x000fe40000010000 */
[----:B------:R-:W-:Y:S01]  /*2cb0*/  FADD R147, R56, R147 ;  /* 0x0000009338937221 */ /* 0x000fe20000000000 */
        /* <DEDUP_REMOVED lines=62> */
[----:B------:R-:W-:-:S07]  /*30a0*/  FADD R20, R20, R55 ;  /* 0x0000003714147221 */ /* 0x000fce0000000000 */
.L_x_32:
[----:B------:R-:W-:Y:S02]  /*30b0*/  WARPGROUP.DEPBAR.LE gsb0, 0x0 ;  /* 0x00008000000079c5 */ /* 0x000fe40000010000 */
[----:B------:R-:W-:Y:S05]  /*30c0*/  @!P1 BRA `(.L_x_33) ;  /* 0x0000000000549947 */ /* 0x000fea0003800000 */
[----:B------:R-:W-:-:S13]  /*30d0*/  ISETP.NE.AND P0, PT, R144, 0x3, PT ;  /* 0x000000039000780c */ /* 0x000fda0003f05270 */
[----:B------:R-:W-:Y:S05]  /*30e0*/  @!P0 BRA `(.L_x_34) ;  /* 0x0000000000048947 */ /* 0x000fea0003800000 */
[----:B------:R-:W-:Y:S01]  /*30f0*/  BPT.TRAP 0x1 ;  /* 0x000000040000795c */ /* 0x000fe20000300000 */
.L_x_34:
[----:B------:R-:W-:Y:S01]  /*3100*/  ISETP.NE.AND P0, PT, R5, RZ, PT ;  /* 0x000000ff0500720c */ /* 0x000fe20003f05270 */
[----:B------:R-:W-:Y:S01]  /*3110*/  BSSY B0, `(.L_x_35) ;  /* 0x000000e000007945 */ /* 0x000fe20003800000 */
[----:B------:R-:W-:-:S11]  /*3120*/  ISETP.GT.U32.AND P1, PT, R4, 0x1, PT ;  /* 0x000000010400780c */ /* 0x000fd60003f24070 */
[----:B------:R-:W-:Y:S05]  /*3130*/  @!P0 BRA `(.L_x_36) ;  /* 0x00000000002c8947 */ /* 0x000fea0003800000 */
[----:B------:R-:W-:-:S04]  /*3140*/  UISETP.LT.AND UP0, UPT, UR9, 0x1, UPT ;  /* 0x000000010900788c */ /* 0x000fc8000bf01270 */
[----:B------:R-:W-:-:S04]  /*3150*/  USEL UR8, UR9, 0x1, UP0 ;  /* 0x0000000109087887 */ /* 0x000fc80008000000 */
[----:B------:R-:W-:-:S04]  /*3160*/  UIADD3 UR8, UR5, UR9, -UR8 ;  /* 0x0000000905087290 */ /* 0x000fc8000fffe808 */
[----:B------:R-:W-:-:S04]  /*3170*/  UIMAD.WIDE.U32 UR6, UR8, -0x33333333, URZ ;  /* 0xcccccccd080678a5 */ /* 0x000fc8000f8e003f */
[----:B------:R-:W-:-:S04]  /*3180*/  USHF.R.U32.HI UR6, URZ, 0x2, UR7 ;  /* 0x000000023f067899 */ /* 0x000fc80008011607 */
[----:B------:R-:W-:-:S04]  /*3190*/  UIMAD UR8, UR6, -0x5, UR8 ;  /* 0xfffffffb060878a4 */ /* 0x000fc8000f8e0208 */
[----:B------:R-:W-:-:S04]  /*31a0*/  ULEA UR8, UR8, UR10, 0x3 ;  /* 0x0000000a08087291 */ /* 0x000fc8000f8e183f */
[----:B------:R-:W-:-:S06]  /*31b0*/  UIADD3 UR8, UR8, 0x28, URZ ;  /* 0x0000002808087890 */ /* 0x000fcc000fffe03f */
[----:B------:R-:W-:-:S05]  /*31c0*/  IMAD.U32 R13, RZ, RZ, UR8 ;  /* 0x00000008ff0d7e24 */ /* 0x000fca000f8e00ff */
[----:B------:R-:W-:-:S04]  /*31d0*/  PRMT R12, R6, 0x654, R13 ;  /* 0x00000654060c7816 */ /* 0x000fc8000000000d */
[----:B------:R0:W-:Y:S03]  /*31e0*/  SYNCS.ARRIVE.TRANS64.RED.A1T0 RZ, [R12+URZ], RZ ;  /* 0x000000ff0cff79a7 */ /* 0x0001e6000810043f */
.L_x_36:
[----:B------:R-:W-:Y:S05]  /*31f0*/  BSYNC B0 ;  /* 0x0000000000007941 */ /* 0x000fea0003800000 */
.L_x_35:
[----:B------:R-:W-:Y:S05]  /*3200*/  @P1 BRA `(.L_x_33) ;  /* 0x0000000000041947 */ /* 0x000fea0003800000 */
[----:B------:R-:W-:Y:S01]  /*3210*/  BPT.TRAP 0x1 ;  /* 0x000000040000795c */ /* 0x000fe20000300000 */
.L_x_33:
[----:B------:R-:W1:Y:S01]  /*3220*/  LDC R16, c[0x0][0x288] ;  /* 0x0000a200ff107b82 */ /* 0x000e620000000800 */
[----:B------:R-:W-:Y:S01]  /*3230*/  IMAD.SHL.U32 R33, R11, 0x40, RZ ;  /* 0x000000400b217824 */ /* 0x000fe200078e00ff */
[--C-:B0-----:R-:W-:Y:S01]  /*3240*/  SHF.R.U32.HI R12, RZ, 0x2, R0.reuse ;  /* 0x00000002ff0c7819 */ /* 0x101fe20000011600 */
[----:B------:R-:W-:Y:S01]  /*3250*/  UIADD3 UR5, UR9, UR5, URZ ;  /* 0x0000000509057290 */ /* 0x000fe2000fffe03f */
[----:B------:R-:W-:Y:S01]  /*3260*/  LOP3.LUT R14, R0, 0x60, RZ, 0xc0, !PT ;  /* 0x00000060000e7812 */ /* 0x000fe200078ec0ff */
[----:B------:R-:W-:Y:S01]  /*3270*/  IMAD.SHL.U32 R34, R10, 0x100, RZ ;  /* 0x000001000a227824 */ /* 0x000fe200078e00ff */
[----:B------:R-:W-:Y:S01]  /*3280*/  SHF.R.U32.HI R15, RZ, 0x7, R0 ;  /* 0x00000007ff0f7819 */ /* 0x000fe20000011600 */
[----:B------:R-:W-:Y:S01]  /*3290*/  UISETP.GT.U32.AND UP0, UPT, UR5, 0x4, UPT ;  /* 0x000000040500788c */ /* 0x000fe2000bf04070 */
[----:B------:R-:W-:Y:S01]  /*32a0*/  LOP3.LUT R13, R12, 0x7, RZ, 0xc0, !PT ;  /* 0x000000070c0d7812 */ /* 0x000fe200078ec0ff */
[C---:B------:R-:W-:Y:S01]  /*32b0*/  IMAD.SHL.U32 R26, R0.reuse, 0x2, RZ ;  /* 0x00000002001a7824 */ /* 0x040fe200078e00ff */
[----:B------:R-:W-:Y:S01]  /*32c0*/  SHF.R.U32.HI R14, RZ, 0x1, R14 ;  /* 0x00000001ff0e7819 */ /* 0x000fe2000001160e */
[----:B------:R-:W-:Y:S01]  /*32d0*/  ULDC UR12, c[0x0][0x284] ;  /* 0x0000a100000c7ab9 */ /* 0x000fe20000000800 */
[----:B------:R-:W-:Y:S01]  /*32e0*/  LOP3.LUT R12, R15, 0x1, RZ, 0xc0, !PT ;  /* 0x000000010f0c7812 */ /* 0x000fe200078ec0ff */
[----:B------:R-:W-:Y:S01]  /*32f0*/  UISETP.LT.U32.AND UP0, UPT, UR9, 0x5, UP0 ;  /* 0x000000050900788c */ /* 0x000fe20008701070 */
[----:B------:R-:W-:Y:S01]  /*3300*/  IADD3 R17, RZ, -R14, -R13 ;  /* 0x8000000eff117210 */ /* 0x000fe20007ffe80d */
[----:B------:R-:W-:Y:S01]  /*3310*/  UISETP.GE.U32.AND UP1, UPT, UR9, 0x5, UPT ;  /* 0x000000050900788c */ /* 0x000fe2000bf26070 */
[----:B------:R-:W-:Y:S01]  /*3320*/  LOP3.LUT R15, R0, 0x3, RZ, 0xc0, !PT ;  /* 0x00000003000f7812 */ /* 0x000fe200078ec0ff */
[C---:B------:R-:W-:Y:S01]  /*3330*/  IMAD.SHL.U32 R24, R12.reuse, 0x40, RZ ;  /* 0x000000400c187824 */ /* 0x040fe200078e00ff */
[----:B------:R-:W-:Y:S01]  /*3340*/  SHF.R.S32.HI R29, RZ, 0x1f, R7 ;  /* 0x0000001fff1d7819 */ /* 0x000fe20000011407 */
[----:B------:R-:W-:Y:S01]  /*3350*/  UIMAD.WIDE.U32 UR6, UR5, -0x33333333, URZ ;  /* 0xcccccccd050678a5 */ /* 0x000fe2000f8e003f */
[C---:B------:R-:W-:Y:S01]  /*3360*/  LOP3.LUT R26, R33.reuse, 0x6, R26, 0xf8, !PT ;  /* 0x00000006211a7812 */ /* 0x040fe200078ef81a */
[----:B------:R-:W-:Y:S01]  /*3370*/  USEL UR8, URZ, 0x1, !UP0 ;  /* 0x000000013f087887 */ /* 0x000fe2000c000000 */
[----:B------:R-:W-:Y:S01]  /*3380*/  IMAD R17, R12, -0x40, R17 ;  /* 0xffffffc00c117824 */ /* 0x000fe200078e0211 */
[----:B------:R-:W-:Y:S01]  /*3390*/  ULDC.64 UR10, c[0x0][0x5d0] ;  /* 0x00017400000a7ab9 */ /* 0x000fe20000000a00 */
[----:B-1----:R-:W-:Y:S01]  /*33a0*/  ISETP.GE.AND P0, PT, R33, R16, PT ;  /* 0x000000102100720c */ /* 0x002fe20003f06270 */
[----:B------:R-:W-:Y:S01]  /*33b0*/  IMAD R12, R15, -0x2, R16 ;  /* 0xfffffffe0f0c7824 */ /* 0x000fe200078e0210 */
[----:B------:R-:W-:Y:S01]  /*33c0*/  SHF.R.S32.HI R27, RZ, 0x1f, R26 ;  /* 0x0000001fff1b7819 */ /* 0x000fe2000001141a */
[----:B------:R-:W-:Y:S01]  /*33d0*/  IMAD R16, R29, UR10, RZ ;  /* 0x0000000a1d107c24 */ /* 0x000fe2000f8e02ff */
[----:B------:R-:W-:Y:S01]  /*33e0*/  ISETP.GE.OR P0, PT, R34, UR12, P0 ;  /* 0x0000000c22007c0c */ /* 0x000fe20008706670 */
[----:B------:R-:W-:Y:S01]  /*33f0*/  USHF.R.U32.HI UR6, URZ, 0x2, UR7 ;  /* 0x000000023f067899 */ /* 0x000fe20008011607 */
[----:B------:R-:W-:Y:S01]  /*3400*/  LOP3.LUT R35, R24, 0x40, R13, 0xe2, !PT ;  /* 0x0000004018237812 */ /* 0x000fe200078ee20d */
[----:B------:R-:W-:Y:S01]  /*3410*/  ULOP3.LUT UR4, UR4, UR8, URZ, 0x3c, !UPT ;  /* 0x0000000804047292 */ /* 0x000fe2000f8e3c3f */
[----:B------:R-:W-:Y:S01]  /*3420*/  IMAD.WIDE R24, R10, 0x100, RZ ;  /* 0x000001000a187825 */ /* 0x000fe200078e02ff */
[----:B------:R-:W-:Y:S01]  /*3430*/  UIMAD UR5, UR6, -0x5, UR5 ;  /* 0xfffffffb060578a4 */ /* 0x000fe2000f8e0205 */
[----:B------:R-:W-:Y:S01]  /*3440*/  IADD3 R34, -R34, UR12, R17 ;  /* 0x0000000c22227c10 */ /* 0x000fe2000fffe111 */
[----:B------:R-:W-:Y:S01]  /*3450*/  @UP1 ULOP3.LUT UR4, UR4, 0x1, UR6, 0x78, !UPT ;  /* 0x0000000104041892 */ /* 0x000fe2000f8e7806 */
[C---:B------:R-:W-:Y:S01]  /*3460*/  IMAD R13, R7.reuse, UR11, R16 ;  /* 0x0000000b070d7c24 */ /* 0x040fe2000f8e0210 */
[----:B------:R-:W-:Y:S01]  /*3470*/  LOP3.LUT R35, R24, R35, R14, 0xfe, !PT ;  /* 0x0000002318237212 */ /* 0x000fe200078efe0e */
[----:B------:R-:W-:-:S04]  /*3480*/  IMAD.WIDE.U32 R10, R7, UR10, R26 ;  /* 0x0000000a070a7c25 */ /* 0x000fc8000f8e001a */
[----:B------:R-:W-:Y:S02]  /*3490*/  IMAD.IADD R11, R11, 0x1, R13 ;  /* 0x000000010b0b7824 */ /* 0x000fe400078e020d */
[----:B------:R-:W-:Y:S02]  /*34a0*/  IMAD.IADD R33, R12, 0x1, -R33 ;  /* 0x000000010c217824 */ /* 0x000fe400078e0a21 */
[----:B------:R-:W-:Y:S01]  /*34b0*/  IMAD.MOV.U32 R32, RZ, RZ, -0x1 ;  /* 0xffffffffff207424 */ /* 0x000fe200078e00ff */
[----:B------:R-:W-:Y:S06]  /*34c0*/  @P0 BRA `(.L_x_37) ;  /* 0x0000004800040947 */ /* 0x000fec0003800000 */
[----:B------:R-:W0:Y:S01]  /*34d0*/  LDC.64 R30, c[0x0][0x5c8] ;  /* 0x00017200ff1e7b82 */ /* 0x000e220000000a00 */
[----:B------:R-:W-:Y:S01]  /*34e0*/  ULDC.64 UR6, c[0x0][0x5c0] ;  /* 0x0001700000067ab9 */ /* 0x000fe20000000a00 */
[----:B------:R-:W-:Y:S01]  /*34f0*/  BSSY B0, `(.L_x_37) ;  /* 0x000047e000007945 */ /* 0x000fe20003800000 */
[-C--:B0-----:R-:W-:Y:S02]  /*3500*/  IMAD R12, R25, R30.reuse, RZ ;  /* 0x0000001e190c7224 */ /* 0x081fe400078e02ff */
[----:B------:R-:W-:-:S04]  /*3510*/  IMAD.WIDE.U32 R10, R35, R30, R10 ;  /* 0x0000001e230a7225 */ /* 0x000fc800078e000a */
[----:B------:R-:W-:Y:S01]  /*3520*/  IMAD R15, R35, R31, R12 ;  /* 0x0000001f230f7224 */ /* 0x000fe200078e020c */
[----:B------:R-:W-:Y:S01]  /*3530*/  IADD3 R16, P4, R10, UR6, RZ ;  /* 0x000000060a107c10 */ /* 0x000fe2000ff9e0ff */
[C---:B------:R-:W-:Y:S01]  /*3540*/  IMAD.SHL.U32 R13, R30.reuse, 0x80, RZ ;  /* 0x000000801e0d7824 */ /* 0x040fe200078e00ff */
[C---:B------:R-:W-:Y:S01]  /*3550*/  LEA R28, P2, R30.reuse, R10, 0x3 ;  /* 0x0000000a1e1c7211 */ /* 0x040fe200078418ff */
[----:B------:R-:W-:Y:S01]  /*3560*/  IMAD.IADD R36, R11, 0x1, R15 ;  /* 0x000000010b247824 */ /* 0x000fe200078e020f */
[----:B------:R-:W-:Y:S02]  /*3570*/  SHF.L.U64.HI R11, R30, 0x7, R31 ;  /* 0x000000071e0b7819 */ /* 0x000fe4000001021f */
[----:B------:R-:W-:Y:S02]  /*3580*/  IADD3 R12, P1, P0, R10, UR6, R13 ;  /* 0x000000060a0c7c10 */ /* 0x000fe4000f83e00d */
[----:B------:R-:W-:Y:S02]  /*3590*/  IADD3.X R17, R36, UR7, RZ, P4, !PT ;  /* 0x0000000724117c10 */ /* 0x000fe4000a7fe4ff */
[----:B---3-5:R-:W-:-:S02]  /*35a0*/  FSETP.NEU.AND P4, PT, R9, RZ, PT ;  /* 0x000000ff0900720b */ /* 0x028fc40003f8d000 */
[----:B------:R-:W-:Y:S02]  /*35b0*/  LEA.HI.X R30, R30, R36, R31, 0x3, P2 ;  /* 0x000000241e1e7211 */ /* 0x000fe400010f1c1f */
[C---:B------:R-:W-:Y:S02]  /*35c0*/  IADD3 R14, P2, R28.reuse, UR6, RZ ;  /* 0x000000061c0e7c10 */ /* 0x040fe4000ff5e0ff */
[----:B------:R-:W-:Y:S02]  /*35d0*/  IADD3 R10, P5, P6, R28, UR6, R13 ;  /* 0x000000061c0a7c10 */ /* 0x000fe4000febe00d */
[--C-:B------:R-:W-:Y:S02]  /*35e0*/  IADD3.X R13, R36, UR7, R11.reuse, P1, P0 ;  /* 0x00000007240d7c10 */ /* 0x100fe40008fe040b */
[C---:B------:R-:W-:Y:S02]  /*35f0*/  IADD3.X R15, R30.reuse, UR7, RZ, P2, !PT ;  /* 0x000000071e0f7c10 */ /* 0x040fe400097fe4ff */
[----:B------:R-:W-:Y:S01]  /*3600*/  IADD3.X R11, R30, UR7, R11, P5, P6 ;  /* 0x000000071e0b7c10 */ /* 0x000fe2000afec40b */
[----:B------:R-:W-:Y:S06]  /*3610*/  @!P4 BRA `(.L_x_38) ;  /* 0x00000034009cc947 */ /* 0x000fec0003800000 */
[----:B------:R-:W-:Y:S01]  /*3620*/  ULDC.64 UR6, c[0x0][0x5b8] ;  /* 0x00016e0000067ab9 */ /* 0x000fe20000000a00 */
[----:B------:R-:W-:Y:S01]  /*3630*/  ISETP.GE.AND P0, PT, R34, 0x1, PT ;  /* 0x000000012200780c */ /* 0x000fe20003f06270 */
[----:B------:R-:W-:Y:S01]  /*3640*/  IMAD R28, R29, UR6, RZ ;  /* 0x000000061d1c7c24 */ /* 0x000fe2000f8e02ff */
[----:B------:R-:W-:Y:S01]  /*3650*/  ULDC.64 UR10, c[0x0][0x5a8] ;  /* 0x00016a00000a7ab9 */ /* 0x000fe20000000a00 */
[----:B------:R-:W-:Y:S01]  /*3660*/  IMAD.WIDE.U32 R26, R7, UR6, R26 ;  /* 0x00000006071a7c25 */ /* 0x000fe2000f8e001a */
[----:B------:R-:W-:Y:S01]  /*3670*/  ISETP.LT.OR P4, PT, R33, 0x1, !P0 ;  /* 0x000000012100780c */ /* 0x000fe20004781670 */
[----:B------:R-:W-:Y:S02]  /*3680*/  BSSY B1, `(.L_x_39) ;  /* 0x000000c000017945 */ /* 0x000fe40003800000 */
[----:B------:R-:W-:Y:S01]  /*3690*/  IMAD R7, R7, UR7, R28 ;  /* 0x0000000707077c24 */ /* 0x000fe2000f8e021c */
[----:B------:R-:W-:Y:S02]  /*36a0*/  ULDC.64 UR6, c[0x0][0x5b0] ;  /* 0x00016c0000067ab9 */ /* 0x000fe40000000a00 */
[----:B------:R-:W-:-:S02]  /*36b0*/  IMAD R30, R25, UR6, RZ ;  /* 0x00000006191e7c24 */ /* 0x000fc4000f8e02ff */
[----:B------:R-:W-:Y:S02]  /*36c0*/  IMAD.IADD R27, R27, 0x1, R7 ;  /* 0x000000011b1b7824 */ /* 0x000fe400078e0207 */
[C---:B------:R-:W-:Y:S02]  /*36d0*/  IMAD R7, R35.reuse, UR7, R30 ;  /* 0x0000000723077c24 */ /* 0x040fe4000f8e021e */
[----:B------:R-:W-:-:S03]  /*36e0*/  IMAD.WIDE.U32 R28, R35, UR6, R26 ;  /* 0x00000006231c7c25 */ /* 0x000fc6000f8e001a */
[----:B------:R-:W-:-:S04]  /*36f0*/  IADD3 R28, P1, R28, UR10, RZ ;  /* 0x0000000a1c1c7c10 */ /* 0x000fc8000ff3e0ff */
[--C-:B------:R-:W-:Y:S02]  /*3700*/  IADD3.X R29, R29, UR11, R7.reuse, P1, !PT ;  /* 0x0000000b1d1d7c10 */ /* 0x100fe40008ffe407 */
[----:B------:R-:W-:Y:S01]  /*3710*/  PRMT R7, RZ, 0x7610, R7 ;  /* 0x00007610ff077816 */ /* 0x000fe20000000007 */
[----:B------:R-:W-:Y:S06]  /*3720*/  @P4 BRA `(.L_x_40) ;  /* 0x0000000000044947 */ /* 0x000fec0003800000 */
[----:B------:R0:W5:Y:S02]  /*3730*/  LDG.E.U8 R7, desc[UR20][R28.64] ;  /* 0x000000141c077981 */ /* 0x000164000c1e1100 */
.L_x_40:
[----:B------:R-:W-:Y:S05]  /*3740*/  BSYNC B1 ;  /* 0x0000000000017941 */ /* 0x000fea0003800000 */
.L_x_39:
[----:B-----5:R-:W-:Y:S01]  /*3750*/  LOP3.LUT R7, R7, 0xff, RZ, 0xc0, !PT ;  /* 0x000000ff07077812 */ /* 0x020fe200078ec0ff */
[----:B------:R-:W-:Y:S01]  /*3760*/  BSSY B1, `(.L_x_41) ;  /* 0x000000b000017945 */ /* 0x000fe20003800000 */
[----:B------:R-:W-:Y:S02]  /*3770*/  ISETP.LT.OR P2, PT, R33, 0x2, !P0 ;  /* 0x000000022100780c */ /* 0x000fe40004741670 */
[----:B------:R-:W-:-:S05]  /*3780*/  F2FP.F16.E4M3.UNPACK_B R7, R7 ;  /* 0x00000007ff07723e */ /* 0x000fca00020006ff */
[----:B------:R-:W-:Y:S01]  /*3790*/  HADD2.F32 R30, -RZ, R7.H0_H0 ;  /* 0x20000007ff1e7230 */ /* 0x000fe20000004100 */
[----:B------:R-:W-:-:S04]  /*37a0*/  PRMT R7, RZ, 0x7610, R7 ;  /* 0x00007610ff077816 */ /* 0x000fc80000000007 */
[----:B------:R-:W-:-:S04]  /*37b0*/  FMUL R30, R30, R9 ;  /* 0x000000091e1e7220 */ /* 0x000fc80000400000 */
[----:B--2---:R-:W-:-:S05]  /*37c0*/  FFMA R30, R147, R8, R30 ;  /* 0x00000008931e7223 */ /* 0x004fca000000001e */
[----:B------:R-:W-:-:S05]  /*37d0*/  F2FP.SATFINITE.E4M3.F32.PACK_AB_MERGE_C R31, RZ, R30, RZ ;  /* 0x0000001eff1f723e */ /* 0x000fca00048070ff */
[----:B------:R1:W-:Y:S01]  /*37e0*/  @!P4 STG.E.U8 desc[UR20][R16.64], R31 ;  /* 0x0000001f1000c986 */ /* 0x0003e2000c101114 */
[----:B------:R-:W-:Y:S05]  /*37f0*/  @P2 BRA `(.L_x_42) ;  /* 0x0000000000042947 */ /* 0x000fea0003800000 */
[----:B------:R2:W5:Y:S02]  /*3800*/  LDG.E.U8 R7, desc[UR20][R28.64+0x1] ;  /* 0x000001141c077981 */ /* 0x000564000c1e1100 */
.L_x_42:
[----:B------:R-:W-:Y:S05]  /*3810*/  BSYNC B1 ;  /* 0x0000000000017941 */ /* 0x000fea0003800000 */
.L_x_41:
[----:B-----5:R-:W-:Y:S01]  /*3820*/  LOP3.LUT R7, R7, 0xff, RZ, 0xc0, !PT ;  /* 0x000000ff07077812 */ /* 0x020fe200078ec0ff */
[----:B------:R-:W-:Y:S01]  /*3830*/  BSSY B1, `(.L_x_43) ;  /* 0x0000013000017945 */ /* 0x000fe20003800000 */
[----:B------:R-:W-:Y:S02]  /*3840*/  IADD3 R37, P1, R35, 0x8, RZ ;  /* 0x0000000823257810 */ /* 0x000fe40007f3e0ff */
[----:B------:R-:W-:-:S03]  /*3850*/  F2FP.F16.E4M3.UNPACK_B R7, R7 ;  /* 0x00000007ff07723e */ /* 0x000fc600020006ff */
[----:B-1----:R-:W-:Y:S01]  /*3860*/  IMAD.X R31, RZ, RZ, R25, P1 ;  /* 0x000000ffff1f7224 */ /* 0x002fe200008e0619 */
[----:B------:R-:W-:Y:S01]  /*3870*/  ISETP.GE.AND P1, PT, R34, 0x9, PT ;  /* 0x000000092200780c */ /* 0x000fe20003f26270 */
[----:B------:R-:W-:Y:S02]  /*3880*/  HADD2.F32 R30, -RZ, R7.H0_H0 ;  /* 0x20000007ff1e7230 */ /* 0x000fe40000004100 */
[----:B------:R-:W-:Y:S01]  /*3890*/  IMAD R36, R31, UR6, RZ ;  /* 0x000000061f247c24 */ /* 0x000fe2000f8e02ff */
[----:B------:R-:W-:Y:S02]  /*38a0*/  ISETP.LT.OR P5, PT, R33, 0x1, !P1 ;  /* 0x000000012100780c */ /* 0x000fe40004fa1670 */
[----:B------:R-:W-:Y:S01]  /*38b0*/  FMUL R7, R30, R9 ;  /* 0x000000091e077220 */ /* 0x000fe20000400000 */
[----:B------:R-:W-:-:S04]  /*38c0*/  IMAD.WIDE.U32 R30, R37, UR6, R26 ;  /* 0x00000006251e7c25 */ /* 0x000fc8000f8e001a */
[----:B------:R-:W-:Y:S01]  /*38d0*/  FFMA R7, R142, R8, R7 ;  /* 0x000000088e077223 */ /* 0x000fe20000000007 */
[----:B------:R-:W-:Y:S01]  /*38e0*/  IMAD R37, R37, UR7, R36 ;  /* 0x0000000725257c24 */ /* 0x000fe2000f8e0224 */
[----:B------:R-:W-:-:S03]  /*38f0*/  IADD3 R30, P4, R30, UR10, RZ ;  /* 0x0000000a1e1e7c10 */ /* 0x000fc6000ff9e0ff */
[----:B------:R-:W-:Y:S02]  /*3900*/  F2FP.SATFINITE.E4M3.F32.PACK_AB_MERGE_C R39, RZ, R7, RZ ;  /* 0x00000007ff27723e */ /* 0x000fe400048070ff */
[----:B------:R-:W-:Y:S02]  /*3910*/  IADD3.X R31, R31, UR11, R37, P4, !PT ;  /* 0x0000000b1f1f7c10 */ /* 0x000fe4000a7fe425 */
[----:B------:R-:W-:Y:S01]  /*3920*/  PRMT R7, RZ, 0x7610, R7 ;  /* 0x00007610ff077816 */ /* 0x000fe20000000007 */
[----:B------:R1:W-:Y:S01]  /*3930*/  @!P2 STG.E.U8 desc[UR20][R16.64+0x1], R39 ;  /* 0x000001271000a986 */ /* 0x0003e2000c101114 */
[----:B------:R-:W-:Y:S05]  /*3940*/  @P5 BRA `(.L_x_44) ;  /* 0x0000000000045947 */ /* 0x000fea0003800000 */
[----:B------:R3:W5:Y:S02]  /*3950*/  LDG.E.U8 R7, desc[UR20][R30.64] ;  /* 0x000000141e077981 */ /* 0x000764000c1e1100 */
.L_x_44:
[----:B------:R-:W-:Y:S05]  /*3960*/  BSYNC B1 ;  /* 0x0000000000017941 */ /* 0x000fea0003800000 */
.L_x_43:
[----:B-----5:R-:W-:Y:S01]  /*3970*/  LOP3.LUT R7, R7, 0xff, RZ, 0xc0, !PT ;  /* 0x000000ff07077812 */ /* 0x020fe200078ec0ff */
[----:B------:R-:W-:Y:S01]  /*3980*/  BSSY B1, `(.L_x_45) ;  /* 0x000000b000017945 */ /* 0x000fe20003800000 */
[----:B------:R-:W-:Y:S02]  /*3990*/  ISETP.LT.OR P2, PT, R33, 0x2, !P1 ;  /* 0x000000022100780c */ /* 0x000fe40004f41670 */
[----:B------:R-:W-:-:S05]  /*39a0*/  F2FP.F16.E4M3.UNPACK_B R7, R7 ;  /* 0x00000007ff07723e */ /* 0x000fca00020006ff */
[----:B------:R-:W-:Y:S01]  /*39b0*/  HADD2.F32 R36, -RZ, R7.H0_H0 ;  /* 0x20000007ff247230 */ /* 0x000fe20000004100 */
[----:B------:R-:W-:-:S04]  /*39c0*/  PRMT R7, RZ, 0x7610, R7 ;  /* 0x00007610ff077816 */ /* 0x000fc80000000007 */
[----:B------:R-:W-:-:S04]  /*39d0*/  FMUL R36, R36, R9 ;  /* 0x0000000924247220 */ /* 0x000fc80000400000 */
[----:B------:R-:W-:-:S05]  /*39e0*/  FFMA R36, R145, R8, R36 ;  /* 0x0000000891247223 */ /* 0x000fca0000000024 */
[----:B------:R-:W-:-:S05]  /*39f0*/  F2FP.SATFINITE.E4M3.F32.PACK_AB_MERGE_C R37, RZ, R36, RZ ;  /* 0x00000024ff25723e */ /* 0x000fca00048070ff */
[----:B------:R4:W-:Y:S01]  /*3a00*/  @!P5 STG.E.U8 desc[UR20][R14.64], R37 ;  /* 0x000000250e00d986 */ /* 0x0009e2000c101114 */
[----:B------:R-:W-:Y:S05]  /*3a10*/  @P2 BRA `(.L_x_46) ;  /* 0x0000000000042947 */ /* 0x000fea0003800000 */
[----:B------:R0:W5:Y:S02]  /*3a20*/  LDG.E.U8 R7, desc[UR20][R30.64+0x1] ;  /* 0x000001141e077981 */ /* 0x000164000c1e1100 */
.L_x_46:
[----:B------:R-:W-:Y:S05]  /*3a30*/  BSYNC B1 ;  /* 0x0000000000017941 */ /* 0x000fea0003800000 */
.L_x_45:
[----:B-----5:R-:W-:Y:S01]  /*3a40*/  LOP3.LUT R7, R7, 0xff, RZ, 0xc0, !PT ;  /* 0x000000ff07077812 */ /* 0x020fe200078ec0ff */
[----:B------:R-:W-:Y:S01]  /*3a50*/  BSSY B1, `(.L_x_47) ;  /* 0x000000b000017945 */ /* 0x000fe20003800000 */
[----:B------:R-:W-:Y:S02]  /*3a60*/  ISETP.LT.OR P4, PT, R33, 0x9, !P0 ;  /* 0x000000092100780c */ /* 0x000fe40004781670 */
[----:B------:R-:W-:-:S05]  /*3a70*/  F2FP.F16.E4M3.UNPACK_B R7, R7 ;  /* 0x00000007ff07723e */ /* 0x000fca00020006ff */
[----:B------:R-:W-:-:S05]  /*3a80*/  HADD2.F32 R36, -RZ, R7.H0_H0 ;  /* 0x20000007ff247230 */ /* 0x000fca0000004100 */
[----:B------:R-:W-:-:S04]  /*3a90*/  FMUL R7, R36, R9 ;  /* 0x0000000924077220 */ /* 0x000fc80000400000 */
[----:B------:R-:W-:-:S05]  /*3aa0*/  FFMA R7, R140, R8, R7 ;  /* 0x000000088c077223 */ /* 0x000fca0000000007 */
[----:B----4-:R-:W-:Y:S02]  /*3ab0*/  F2FP.SATFINITE.E4M3.F32.PACK_AB_MERGE_C R37, RZ, R7, RZ ;  /* 0x00000007ff25723e */ /* 0x010fe400048070ff */
[----:B------:R-:W-:-:S03]  /*3ac0*/  PRMT R7, RZ, 0x7610, R7 ;  /* 0x00007610ff077816 */ /* 0x000fc60000000007 */
[----:B------:R4:W-:Y:S01]  /*3ad0*/  @!P2 STG.E.U8 desc[UR20][R14.64+0x1], R37 ;  /* 0x000001250e00a986 */ /* 0x0009e2000c101114 */
[----:B------:R-:W-:Y:S05]  /*3ae0*/  @P4 BRA `(.L_x_48) ;  /* 0x0000000000044947 */ /* 0x000fea0003800000 */
[----:B------:R0:W5:Y:S02]  /*3af0*/  LDG.E.U8 R7, desc[UR20][R28.64+0x8] ;  /* 0x000008141c077981 */ /* 0x000164000c1e1100 */
.L_x_48:
[----:B------:R-:W-:Y:S05]  /*3b00*/  BSYNC B1 ;  /* 0x0000000000017941 */ /* 0x000fea0003800000 */
.L_x_47:
        /* <DEDUP_REMOVED lines=8> */
[----:B----4-:R-:W-:-:S05]  /*3b90*/  F2FP.SATFINITE.E4M3.F32.PACK_AB_MERGE_C R37, RZ, R36, RZ ;  /* 0x00000024ff25723e */ /* 0x010fca00048070ff */
[----:B------:R4:W-:Y:S01]  /*3ba0*/  @!P4 STG.E.U8 desc[UR20][R16.64+0x8], R37 ;  /* 0x000008251000c986 */ /* 0x0009e2000c101114 */
[----:B------:R-:W-:Y:S05]  /*3bb0*/  @P2 BRA `(.L_x_50) ;  /* 0x0000000000042947 */ /* 0x000fea0003800000 */
[----:B------:R0:W5:Y:S02]  /*3bc0*/  LDG.E.U8 R7, desc[UR20][R28.64+0x9] ;  /* 0x000009141c077981 */ /* 0x000164000c1e1100 */
.L_x_50:
[----:B------:R-:W-:Y:S05]  /*3bd0*/  BSYNC B1 ;  /* 0x0000000000017941 */ /* 0x000fea0003800000 */
.L_x_49:
        /* <DEDUP_REMOVED lines=12> */
.L_x_52:
[----:B------:R-:W-:Y:S05]  /*3ca0*/  BSYNC B1 ;  /* 0x0000000000017941 */ /* 0x000fea0003800000 */
.L_x_51:
        /* <DEDUP_REMOVED lines=12> */
.L_x_54:
[----:B------:R-:W-:Y:S05]  /*3d70*/  BSYNC B1 ;  /* 0x0000000000017941 */ /* 0x000fea0003800000 */
.L_x_53:
        /* <DEDUP_REMOVED lines=12> */
.L_x_56:
[----:B------:R-:W-:Y:S05]  /*3e40*/  BSYNC B1 ;  /* 0x0000000000017941 */ /* 0x000fea0003800000 */
.L_x_55:
        /* <DEDUP_REMOVED lines=12> */
.L_x_58:
[----:B------:R-:W-:Y:S05]  /*3f10*/  BSYNC B1 ;  /* 0x0000000000017941 */ /* 0x000fea0003800000 */
.L_x_57:
        /* <DEDUP_REMOVED lines=12> */
.L_x_60:
[----:B------:R-:W-:Y:S05]  /*3fe0*/  BSYNC B1 ;  /* 0x0000000000017941 */ /* 0x000fea0003800000 */
.L_x_59:
        /* <DEDUP_REMOVED lines=12> */
.L_x_62:
[----:B------:R-:W-:Y:S05]  /*40b0*/  BSYNC B1 ;  /* 0x0000000000017941 */ /* 0x000fea0003800000 */
.L_x_61:
        /* <DEDUP_REMOVED lines=12> */
.L_x_64:
[----:B------:R-:W-:Y:S05]  /*4180*/  BSYNC B1 ;  /* 0x0000000000017941 */ /* 0x000fea0003800000 */
.L_x_63:
        /* <DEDUP_REMOVED lines=12> */
.L_x_66:
[----:B------:R-:W-:Y:S05]  /*4250*/  BSYNC B1 ;  /* 0x0000000000017941 */ /* 0x000fea0003800000 */
.L_x_65:
        /* <DEDUP_REMOVED lines=12> */
.L_x_68:
[----:B------:R-:W-:Y:S05]  /*4320*/  BSYNC B1 ;  /* 0x0000000000017941 */ /* 0x000fea0003800000 */
.L_x_67:
        /* <DEDUP_REMOVED lines=12> */
.L_x_70:
[----:B------:R-:W-:Y:S05]  /*43f0*/  BSYNC B1 ;  /* 0x0000000000017941 */ /* 0x000fea0003800000 */
.L_x_69:
        /* <DEDUP_REMOVED lines=12> */
.L_x_72:
[----:B------:R-:W-:Y:S05]  /*44c0*/  BSYNC B1 ;  /* 0x0000000000017941 */ /* 0x000fea0003800000 */
.L_x_71:
        /* <DEDUP_REMOVED lines=12> */
.L_x_74:
[----:B------:R-:W-:Y:S05]  /*4590*/  BSYNC B1 ;  /* 0x0000000000017941 */ /* 0x000fea0003800000 */
.L_x_73:
        /* <DEDUP_REMOVED lines=12> */
.L_x_76:
[----:B------:R-:W-:Y:S05]  /*4660*/  BSYNC B1 ;  /* 0x0000000000017941 */ /* 0x000fea0003800000 */
.L_x_75:
        /* <DEDUP_REMOVED lines=12> */
.L_x_78:
[----:B------:R-:W-:Y:S05]  /*4730*/  BSYNC B1 ;  /* 0x0000000000017941 */ /* 0x000fea0003800000 */
.L_x_77:
        /* <DEDUP_REMOVED lines=12> */
.L_x_80:
[----:B------:R-:W-:Y:S05]  /*4800*/  BSYNC B1 ;  /* 0x0000000000017941 */ /* 0x000fea0003800000 */
.L_x_79:
        /* <DEDUP_REMOVED lines=12> */
.L_x_82:
[----:B------:R-:W-:Y:S05]  /*48d0*/  BSYNC B1 ;  /* 0x0000000000017941 */ /* 0x000fea0003800000 */
.L_x_81:
        /* <DEDUP_REMOVED lines=12> */
.L_x_84:
[----:B------:R-:W-:Y:S05]  /*49a0*/  BSYNC B1 ;  /* 0x0000000000017941 */ /* 0x000fea0003800000 */
.L_x_83:
        /* <DEDUP_REMOVED lines=12> */
.L_x_86:
[----:B------:R-:W-:Y:S05]  /*4a70*/  BSYNC B1 ;  /* 0x0000000000017941 */ /* 0x000fea0003800000 */
.L_x_85:
        /* <DEDUP_REMOVED lines=12> */
.L_x_88:
[----:B------:R-:W-:Y:S05]  /*4b40*/  BSYNC B1 ;  /* 0x0000000000017941 */ /* 0x000fea0003800000 */
.L_x_87:
        /* <DEDUP_REMOVED lines=12> */
.L_x_90:
[----:B------:R-:W-:Y:S05]  /*4c10*/  BSYNC B1 ;  /* 0x0000000000017941 */ /* 0x000fea0003800000 */
.L_x_89:
        /* <DEDUP_REMOVED lines=12> */
.L_x_92:
[----:B------:R-:W-:Y:S05]  /*4ce0*/  BSYNC B1 ;  /* 0x0000000000017941 */ /* 0x000fea0003800000 */
.L_x_91:
        /* <DEDUP_REMOVED lines=12> */
.L_x_94:
[----:B------:R-:W-:Y:S05]  /*4db0*/  BSYNC B1 ;  /* 0x0000000000017941 */ /* 0x000fea0003800000 */
.L_x_93:
        /* <DEDUP_REMOVED lines=12> */
.L_x_96:
[----:B------:R-:W-:Y:S05]  /*4e80*/  BSYNC B1 ;  /* 0x0000000000017941 */ /* 0x000fea0003800000 */
.L_x_95:
        /* <DEDUP_REMOVED lines=12> */
.L_x_98:
[----:B------:R-:W-:Y:S05]  /*4f50*/  BSYNC B1 ;  /* 0x0000000000017941 */ /* 0x000fea0003800000 */
.L_x_97:
[----:B-----5:R-:W-:Y:S01]  /*4f60*/  LOP3.LUT R7, R7, 0xff, RZ, 0xc0, !PT ;  /* 0x000000ff07077812 */ /* 0x020fe200078ec0ff */
[----:B------:R-:W-:Y:S01]  /*4f70*/  BSSY B1, `(.L_x_99) ;  /* 0x000000b000017945 */ /* 0x000fe20003800000 */
[----:B------:R-:W-:Y:S02]  /*4f80*/  ISETP.LT.OR P2, PT, R33, 0x39, !P1 ;  /* 0x000000392100780c */ /* 0x000fe40004f41670 */
[----:B------:R-:W-:-:S05]  /*4f90*/  F2FP.F16.E4M3.UNPACK_B R7, R7 ;  /* 0x00000007ff07723e */ /* 0x000fca00020006ff */
[----:B0-2---:R-:W-:-:S05]  /*4fa0*/  HADD2.F32 R28, -RZ, R7.H0_H0 ;  /* 0x20000007ff1c7230 */ /* 0x005fca0000004100 */
[----:B------:R-:W-:-:S04]  /*4fb0*/  FMUL R7, R28, R9 ;  /* 0x000000091c077220 */ /* 0x000fc80000400000 */
[----:B------:R-:W-:-:S05]  /*4fc0*/  FFMA R7, R114, R8, R7 ;  /* 0x0000000872077223 */ /* 0x000fca0000000007 */
[----:B------:R-:W-:Y:S02]  /*4fd0*/  F2FP.SATFINITE.E4M3.F32.PACK_AB_MERGE_C R29, RZ, R7, RZ ;  /* 0x00000007ff1d723e */ /* 0x000fe400048070ff */
[----:B------:R-:W-:-:S03]  /*4fe0*/  PRMT R7, RZ, 0x7610, R7 ;  /* 0x00007610ff077816 */ /* 0x000fc60000000007 */
[----:B------:R0:W-:Y:S01]  /*4ff0*/  @!P0 STG.E.U8 desc[UR20][R16.64+0x39], R29 ;  /* 0x0000391d10008986 */ /* 0x0001e2000c101114 */
[----:B------:R-:W-:Y:S05]  /*5000*/  @P2 BRA `(.L_x_100) ;  /* 0x0000000000042947 */ /* 0x000fea0003800000 */
[----:B------:R2:W5:Y:S02]  /*5010*/  LDG.E.U8 R7, desc[UR20][R30.64+0x38] ;  /* 0x000038141e077981 */ /* 0x000564000c1e1100 */
.L_x_100:
[----:B------:R-:W-:Y:S05]  /*5020*/  BSYNC B1 ;  /* 0x0000000000017941 */ /* 0x000fea0003800000 */
.L_x_99:
[----:B-----5:R-:W-:Y:S01]  /*5030*/  LOP3.LUT R7, R7, 0xff, RZ, 0xc0, !PT ;  /* 0x000000ff07077812 */ /* 0x020fe200078ec0ff */
[----:B------:R-:W-:Y:S01]  /*5040*/  BSSY B1, `(.L_x_101) ;  /* 0x000000b000017945 */ /* 0x000fe20003800000 */
[----:B------:R-:W-:Y:S02]  /*5050*/  ISETP.LT.OR P1, PT, R33, 0x3a, !P1 ;  /* 0x0000003a2100780c */ /* 0x000fe40004f21670 */
[----:B------:R-:W-:-:S05]  /*5060*/  F2FP.F16.E4M3.UNPACK_B R7, R7 ;  /* 0x00000007ff07723e */ /* 0x000fca00020006ff */
[----:B01--4-:R-:W-:Y:S01]  /*5070*/  HADD2.F32 R16, -RZ, R7.H0_H0 ;  /* 0x20000007ff107230 */ /* 0x013fe20000004100 */
[----:B------:R-:W-:-:S04]  /*5080*/  PRMT R7, RZ, 0x7610, R7 ;  /* 0x00007610ff077816 */ /* 0x000fc80000000007 */
[----:B------:R-:W-:-:S04]  /*5090*/  FMUL R16, R16, R9 ;  /* 0x0000000910107220 */ /* 0x000fc80000400000 */
[----:B------:R-:W-:-:S05]  /*50a0*/  FFMA R16, R117, R8, R16 ;  /* 0x0000000875107223 */ /* 0x000fca0000000010 */
[----:B------:R-:W-:-:S05]  /*50b0*/  F2FP.SATFINITE.E4M3.F32.PACK_AB_MERGE_C R17, RZ, R16, RZ ;  /* 0x00000010ff11723e */ /* 0x000fca00048070ff */
[----:B------:R0:W-:Y:S01]  /*50c0*/  @!P2 STG.E.U8 desc[UR20][R14.64+0x38], R17 ;  /* 0x000038110e00a986 */ /* 0x0001e2000c101114 */
[----:B------:R-:W-:Y:S05]  /*50d0*/  @P1 BRA `(.L_x_102) ;  /* 0x0000000000041947 */ /* 0x000fea0003800000 */
[----:B------:R1:W5:Y:S02]  /*50e0*/  LDG.E.U8 R7, desc[UR20][R30.64+0x39] ;  /* 0x000039141e077981 */ /* 0x000364000c1e1100 */
.L_x_102:
[----:B------:R-:W-:Y:S05]  /*50f0*/  BSYNC B1 ;  /* 0x0000000000017941 */ /* 0x000fea0003800000 */
.L_x_101:
[----:B-----5:R-:W-:Y:S01]  /*5100*/  LOP3.LUT R7, R7, 0xff, RZ, 0xc0, !PT ;  /* 0x000000ff07077812 */ /* 0x020fe200078ec0ff */
[----:B------:R-:W-:Y:S01]  /*5110*/  BSSY B1, `(.L_x_103) ;  /* 0x0000013000017945 */ /* 0x000fe20003800000 */
[----:B------:R-:W-:Y:S02]  /*5120*/  IADD3 R29, P0, R35, 0x80, RZ ;  /* 0x00000080231d7810 */ /* 0x000fe40007f1e0ff */
[----:B------:R-:W-:-:S03]  /*5130*/  F2FP.F16.E4M3.UNPACK_B R7, R7 ;  /* 0x00000007ff07723e */ /* 0x000fc600020006ff */
[----:B0-----:R-:W-:Y:S01]  /*5140*/  IMAD.X R17, RZ, RZ, R25, P0 ;  /* 0x000000ffff117224 */ /* 0x001fe200000e0619 */
        /* <DEDUP_REMOVED lines=9> */
[----:B-123--:R-:W-:Y:S02]  /*51e0*/  F2FP.SATFINITE.E4M3.F32.PACK_AB_MERGE_C R31, RZ, R7, RZ ;  /* 0x00000007ff1f723e */ /* 0x00efe400048070ff */
[----:B------:R-:W-:Y:S02]  /*51f0*/  IADD3.X R17, R17, UR11, R29, P2, !PT ;  /* 0x0000000b11117c10 */ /* 0x000fe400097fe41d */
[----:B------:R-:W-:Y:S01]  /*5200*/  PRMT R7, RZ, 0x7610, R7 ;  /* 0x00007610ff077816 */ /* 0x000fe20000000007 */
[----:B------:R0:W-:Y:S01]  /*5210*/  @!P1 STG.E.U8 desc[UR20][R14.64+0x39], R31 ;  /* 0x0000391f0e009986 */ /* 0x0001e2000c101114 */
[----:B------:R-:W-:Y:S05]  /*5220*/  @P4 BRA `(.L_x_104) ;  /* 0x0000000000044947 */ /* 0x000fea0003800000 */
[----:B------:R1:W5:Y:S02]  /*5230*/  LDG.E.U8 R7, desc[UR20][R16.64] ;  /* 0x0000001410077981 */ /* 0x000364000c1e1100 */
.L_x_104:
[----:B------:R-:W-:Y:S05]  /*5240*/  BSYNC B1 ;  /* 0x0000000000017941 */ /* 0x000fea0003800000 */
.L_x_103:
[----:B-----5:R-:W-:Y:S01]  /*5250*/  LOP3.LUT R7, R7, 0xff, RZ, 0xc0, !PT ;  /* 0x000000ff07077812 */ /* 0x020fe200078ec0ff */
[----:B------:R-:W-:Y:S01]  /*5260*/  BSSY B1, `(.L_x_105) ;  /* 0x000000b000017945 */ /* 0x000fe20003800000 */
[----:B------:R-:W-:Y:S02]  /*5270*/  ISETP.LT.OR P2, PT, R33, 0x2, !P0 ;  /* 0x000000022100780c */ /* 0x000fe40004741670 */
[----:B------:R-:W-:-:S05]  /*5280*/  F2FP.F16.E4M3.UNPACK_B R7, R7 ;  /* 0x00000007ff07723e */ /* 0x000fca00020006ff */
[----:B0-----:R-:W-:Y:S01]  /*5290*/  HADD2.F32 R14, -RZ, R7.H0_H0 ;  /* 0x20000007ff0e7230 */ /* 0x001fe20000004100 */
[----:B------:R-:W-:-:S04]  /*52a0*/  PRMT R7, RZ, 0x7610, R7 ;  /* 0x00007610ff077816 */ /* 0x000fc80000000007 */
[----:B------:R-:W-:-:S04]  /*52b0*/  FMUL R14, R14, R9 ;  /* 0x000000090e0e7220 */ /* 0x000fc80000400000 */
[----:B------:R-:W-:-:S05]  /*52c0*/  FFMA R14, R115, R8, R14 ;  /* 0x00000008730e7223 */ /* 0x000fca000000000e */
[----:B------:R-:W-:-:S05]  /*52d0*/  F2FP.SATFINITE.E4M3.F32.PACK_AB_MERGE_C R15, RZ, R14, RZ ;  /* 0x0000000eff0f723e */ /* 0x000fca00048070ff */
[----:B------:R0:W-:Y:S01]  /*52e0*/  @!P4 STG.E.U8 desc[UR20][R12.64], R15 ;  /* 0x0000000f0c00c986 */ /* 0x0001e2000c101114 */
[----:B------:R-:W-:Y:S05]  /*52f0*/  @P2 BRA `(.L_x_106) ;  /* 0x0000000000042947 */ /* 0x000fea0003800000 */
[----:B------:R2:W5:Y:S02]  /*5300*/  LDG.E.U8 R7, desc[UR20][R16.64+0x1] ;  /* 0x0000011410077981 */ /* 0x000564000c1e1100 */
.L_x_106:
[----:B------:R-:W-:Y:S05]  /*5310*/  BSYNC B1 ;  /* 0x0000000000017941 */ /* 0x000fea0003800000 */
.L_x_105:
[----:B-----5:R-:W-:Y:S01]  /*5320*/  LOP3.LUT R7, R7, 0xff, RZ, 0xc0, !PT ;  /* 0x000000ff07077812 */ /* 0x020fe200078ec0ff */
[----:B------:R-:W-:Y:S01]  /*5330*/  BSSY B1, `(.L_x_107) ;  /* 0x0000013000017945 */ /* 0x000fe20003800000 */
[----:B------:R-:W-:Y:S02]  /*5340*/  IADD3 R35, P1, R35, 0x88, RZ ;  /* 0x0000008823237810 */ /* 0x000fe40007f3e0ff */
[----:B------:R-:W-:-:S03]  /*5350*/  F2FP.F16.E4M3.UNPACK_B R7, R7 ;  /* 0x00000007ff07723e */ /* 0x000fc600020006ff */
[----:B------:R-:W-:Y:S01]  /*5360*/  IMAD.X R24, RZ, RZ, R25, P1 ;  /* 0x000000ffff187224 */ /* 0x000fe200008e0619 */
[----:B------:R-:W-:Y:S01]  /*5370*/  ISETP.GE.AND P1, PT, R34, 0x89, PT ;  /* 0x000000892200780c */ /* 0x000fe20003f26270 */
[----:B------:R-:W-:Y:S02]  /*5380*/  HADD2.F32 R14, -RZ, R7.H0_H0 ;  /* 0x20000007ff0e7230 */ /* 0x000fe40000004100 */
[----:B------:R-:W-:Y:S01]  /*5390*/  IMAD R24, R24, UR6, RZ ;  /* 0x0000000618187c24 */ /* 0x000fe2000f8e02ff */
[----:B------:R-:W-:Y:S01]  /*53a0*/  ISETP.LT.OR P5, PT, R33, 0x1, !P1 ;  /* 0x000000012100780c */ /* 0x000fe20004fa1670 */
[----:B------:R-:W-:-:S04]  /*53b0*/  IMAD.WIDE.U32 R26, R35, UR6, R26 ;  /* 0x00000006231a7c25 */ /* 0x000fc8000f8e001a */
[----:B------:R-:W-:Y:S01]  /*53c0*/  FMUL R7, R14, R9 ;  /* 0x000000090e077220 */ /* 0x000fe20000400000 */
[----:B------:R-:W-:-:S03]  /*53d0*/  IMAD R35, R35, UR7, R24 ;  /* 0x0000000723237c24 */ /* 0x000fc6000f8e0218 */
[----:B------:R-:W-:Y:S01]  /*53e0*/  FFMA R7, R110, R8, R7 ;  /* 0x000000086e077223 */ /* 0x000fe20000000007 */
[----:B------:R-:W-:-:S04]  /*53f0*/  IADD3 R14, P4, R26, UR10, RZ ;  /* 0x0000000a1a0e7c10 */ /* 0x000fc8000ff9e0ff */
[----:B------:R-:W-:Y:S02]  /*5400*/  F2FP.SATFINITE.E4M3.F32.PACK_AB_MERGE_C R25, RZ, R7, RZ ;  /* 0x00000007ff19723e */ /* 0x000fe400048070ff */
[----:B0-----:R-:W-:Y:S02]  /*5410*/  IADD3.X R15, R27, UR11, R35, P4, !PT ;  /* 0x0000000b1b0f7c10 */ /* 0x001fe4000a7fe423 */
[----:B------:R-:W-:Y:S01]  /*5420*/  PRMT R7, RZ, 0x7610, R7 ;  /* 0x00007610ff077816 */ /* 0x000fe20000000007 */
[----:B------:R0:W-:Y:S01]  /*5430*/  @!P2 STG.E.U8 desc[UR20][R12.64+0x1], R25 ;  /* 0x000001190c00a986 */ /* 0x0001e2000c101114 */
[----:B------:R-:W-:Y:S05]  /*5440*/  @P5 BRA `(.L_x_108) ;  /* 0x0000000000045947 */ /* 0x000fea0003800000 */
[----:B------:R3:W5:Y:S02]  /*5450*/  LDG.E.U8 R7, desc[UR20][R14.64] ;  /* 0x000000140e077981 */ /* 0x000764000c1e1100 */
.L_x_108:
[----:B------:R-:W-:Y:S05]  /*5460*/  BSYNC B1 ;  /* 0x0000000000017941 */ /* 0x000fea0003800000 */
.L_x_107:
        /* <DEDUP_REMOVED lines=8> */
[----:B0-----:R-:W-:-:S05]  /*54f0*/  F2FP.SATFINITE.E4M3.F32.PACK_AB_MERGE_C R25, RZ, R24, RZ ;  /* 0x00000018ff19723e */ /* 0x001fca00048070ff */
[----:B------:R0:W-:Y:S01]  /*5500*/  @!P5 STG.E.U8 desc[UR20][R10.64], R25 ;  /* 0x000000190a00d986 */ /* 0x0001e2000c101114 */
[----:B------:R-:W-:Y:S05]  /*5510*/  @P2 BRA `(.L_x_110) ;  /* 0x0000000000042947 */ /* 0x000fea0003800000 */
[----:B------:R4:W5:Y:S02]  /*5520*/  LDG.E.U8 R7, desc[UR20][R14.64+0x1] ;  /* 0x000001140e077981 */ /* 0x000964000c1e1100 */
.L_x_110:
[----:B------:R-:W-:Y:S05]  /*5530*/  BSYNC B1 ;  /* 0x0000000000017941 */ /* 0x000fea0003800000 */
.L_x_109:
[----:B-----5:R-:W-:Y:S01]  /*5540*/  LOP3.LUT R7, R7, 0xff, RZ, 0xc0, !PT ;  /* 0x000000ff07077812 */ /* 0x020fe200078ec0ff */
[----:B------:R-:W-:Y:S01]  /*5550*/  BSSY B1, `(.L_x_111) ;  /* 0x000000b000017945 */ /* 0x000fe20003800000 */
[----:B------:R-:W-:Y:S02]  /*5560*/  ISETP.LT.OR P4, PT, R33, 0x9, !P0 ;  /* 0x000000092100780c */ /* 0x000fe40004781670 */
[----:B------:R-:W-:-:S05]  /*5570*/  F2FP.F16.E4M3.UNPACK_B R7, R7 ;  /* 0x00000007ff07723e */ /* 0x000fca00020006ff */
[----:B------:R-:W-:-:S05]  /*5580*/  HADD2.F32 R24, -RZ, R7.H0_H0 ;  /* 0x20000007ff187230 */ /* 0x000fca0000004100 */
[----:B------:R-:W-:-:S04]  /*5590*/  FMUL R7, R24, R9 ;  /* 0x0000000918077220 */ /* 0x000fc80000400000 */
[----:B------:R-:W-:-:S05]  /*55a0*/  FFMA R7, R108, R8, R7 ;  /* 0x000000086c077223 */ /* 0x000fca0000000007 */
[----:B0-----:R-:W-:Y:S02]  /*55b0*/  F2FP.SATFINITE.E4M3.F32.PACK_AB_MERGE_C R25, RZ, R7, RZ ;  /* 0x00000007ff19723e */ /* 0x001fe400048070ff */
[----:B------:R-:W-:-:S03]  /*55c0*/  PRMT R7, RZ, 0x7610, R7 ;  /* 0x00007610ff077816 */ /* 0x000fc60000000007 */
[----:B------:R0:W-:Y:S01]  /*55d0*/  @!P2 STG.E.U8 desc[UR20][R10.64+0x1], R25 ;  /* 0x000001190a00a986 */ /* 0x0001e2000c101114 */
[----:B------:R-:W-:Y:S05]  /*55e0*/  @P4 BRA `(.L_x_112) ;  /* 0x0000000000044947 */ /* 0x000fea0003800000 */
[----:B------:R0:W5:Y:S02]  /*55f0*/  LDG.E.U8 R7, desc[UR20][R16.64+0x8] ;  /* 0x0000081410077981 */ /* 0x000164000c1e1100 */
.L_x_112:
[----:B------:R-:W-:Y:S05]  /*5600*/  BSYNC B1 ;  /* 0x0000000000017941 */ /* 0x000fea0003800000 */
.L_x_111:
        /* <DEDUP_REMOVED lines=12> */
.L_x_114:
[----:B------:R-:W-:Y:S05]  /*56d0*/  BSYNC B1 ;  /* 0x0000000000017941 */ /* 0x000fea0003800000 */
.L_x_113:
        /* <DEDUP_REMOVED lines=12> */
.L_x_116:
[----:B------:R-:W-:Y:S05]  /*57a0*/  BSYNC B1 ;  /* 0x0000000000017941 */ /* 0x000fea0003800000 */
.L_x_115:
        /* <DEDUP_REMOVED lines=12> */
.L_x_118:
[----:B------:R-:W-:Y:S05]  /*5870*/  BSYNC B1 ;  /* 0x0000000000017941 */ /* 0x000fea0003800000 */
.L_x_117:
        /* <DEDUP_REMOVED lines=12> */
.L_x_120:
[----:B------:R-:W-:Y:S05]  /*5940*/  BSYNC B1 ;  /* 0x0000000000017941 */ /* 0x000fea0003800000 */
.L_x_119:
        /* <DEDUP_REMOVED lines=12> */
.L_x_122:
[----:B------:R-:W-:Y:S05]  /*5a10*/  BSYNC B1 ;  /* 0x0000000000017941 */ /* 0x000fea0003800000 */
.L_x_121:
        /* <DEDUP_REMOVED lines=12> */
.L_x_124:
[----:B------:R-:W-:Y:S05]  /*5ae0*/  BSYNC B1 ;  /* 0x0000000000017941 */ /* 0x000fea0003800000 */
.L_x_123:
        /* <DEDUP_REMOVED lines=12> */
.L_x_126:
[----:B------:R-:W-:Y:S05]  /*5bb0*/  BSYNC B1 ;  /* 0x0000000000017941 */ /* 0x000fea0003800000 */
.L_x_125:
        /* <DEDUP_REMOVED lines=12> */
.L_x_128:
[----:B------:R-:W-:Y:S05]  /*5c80*/  BSYNC B1 ;  /* 0x0000000000017941 */ /* 0x000fea0003800000 */
.L_x_127:
        /* <DEDUP_REMOVED lines=12> */
.L_x_130:
[----:B------:R-:W-:Y:S05]  /*5d50*/  BSYNC B1 ;  /* 0x0000000000017941 */ /* 0x000fea0003800000 */
.L_x_129:
        /* <DEDUP_REMOVED lines=12> */
.L_x_132:
[----:B------:R-:W-:Y:S05]  /*5e20*/  BSYNC B1 ;  /* 0x0000000000017941 */ /* 0x000fea0003800000 */
.L_x_131:
        /* <DEDUP_REMOVED lines=12> */
.L_x_134:
[----:B------:R-:W-:Y:S05]  /*5ef0*/  BSYNC B1 ;  /* 0x0000000000017941 */ /* 0x000fea0003800000 */
.L_x_133:
        /* <DEDUP_REMOVED lines=12> */
.L_x_136:
[----:B------:R-:W-:Y:S05]  /*5fc0*/  BSYNC B1 ;  /* 0x0000000000017941 */ /* 0x000fea0003800000 */
.L_x_135:
        /* <DEDUP_REMOVED lines=12> */
.L_x_138:
[----:B------:R-:W-:Y:S05]  /*6090*/  BSYNC B1 ;  /* 0x0000000000017941 */ /* 0x000fea0003800000 */
.L_x_137:
        /* <DEDUP_REMOVED lines=12> */
.L_x_140:
[----:B------:R-:W-:Y:S05]  /*6160*/  BSYNC B1 ;  /* 0x0000000000017941 */ /* 0x000fea0003800000 */
.L_x_139:
        /* <DEDUP_REMOVED lines=12> */
.L_x_142:
[----:B------:R-:W-:Y:S05]  /*6230*/  BSYNC B1 ;  /* 0x0000000000017941 */ /* 0x000fea0003800000 */
.L_x_141:
        /* <DEDUP_REMOVED lines=12> */
.L_x_144:
[----:B------:R-:W-:Y:S05]  /*6300*/  BSYNC B1 ;  /* 0x0000000000017941 */ /* 0x000fea0003800000 */
.L_x_143:
        /* <DEDUP_REMOVED lines=12> */
.L_x_146:
[----:B------:R-:W-:Y:S05]  /*63d0*/  BSYNC B1 ;  /* 0x0000000000017941 */ /* 0x000fea0003800000 */
.L_x_145:
        /* <DEDUP_REMOVED lines=12> */
.L_x_148:
[----:B------:R-:W-:Y:S05]  /*64a0*/  BSYNC B1 ;  /* 0x0000000000017941 */ /* 0x000fea0003800000 */
.L_x_147:
        /* <DEDUP_REMOVED lines=12> */
.L_x_150:
[----:B------:R-:W-:Y:S05]  /*6570*/  BSYNC B1 ;  /* 0x0000000000017941 */ /* 0x000fea0003800000 */
.L_x_149:
        /* <DEDUP_REMOVED lines=12> */
.L_x_152:
[----:B------:R-:W-:Y:S05]  /*6640*/  BSYNC B1 ;  /* 0x0000000000017941 */ /* 0x000fea0003800000 */
.L_x_151:
        /* <DEDUP_REMOVED lines=12> */
.L_x_154:
[----:B------:R-:W-:Y:S05]  /*6710*/  BSYNC B1 ;  /* 0x0000000000017941 */ /* 0x000fea0003800000 */
.L_x_153:
        /* <DEDUP_REMOVED lines=12> */
.L_x_156:
[----:B------:R-:W-:Y:S05]  /*67e0*/  BSYNC B1 ;  /* 0x0000000000017941 */ /* 0x000fea0003800000 */
.L_x_155:
        /* <DEDUP_REMOVED lines=12> */
.L_x_158:
[----:B------:R-:W-:Y:S05]  /*68b0*/  BSYNC B1 ;  /* 0x0000000000017941 */ /* 0x000fea0003800000 */
.L_x_157:
        /* <DEDUP_REMOVED lines=12> */
.L_x_160:
[----:B------:R-:W-:Y:S05]  /*6980*/  BSYNC B1 ;  /* 0x0000000000017941 */ /* 0x000fea0003800000 */
.L_x_159:
        /* <DEDUP_REMOVED lines=12> */
.L_x_162:
[----:B------:R-:W-:Y:S05]  /*6a50*/  BSYNC B1 ;  /* 0x0000000000017941 */ /* 0x000fea0003800000 */
.L_x_161:
[----:B-----5:R-:W-:Y:S01]  /*6a60*/  LOP3.LUT R7, R7, 0xff, RZ, 0xc0, !PT ;  /* 0x000000ff07077812 */ /* 0x020fe200078ec0ff */
[----:B------:R-:W-:Y:S01]  /*6a70*/  BSSY B1, `(.L_x_163) ;  /* 0x000000b000017945 */ /* 0x000fe20003800000 */
[----:B------:R-:W-:Y:S02]  /*6a80*/  ISETP.LT.OR P2, PT, R33, 0x39, !P1 ;  /* 0x000000392100780c */ /* 0x000fe40004f41670 */
[----:B------:R-:W-:-:S05]  /*6a90*/  F2FP.F16.E4M3.UNPACK_B R7, R7 ;  /* 0x00000007ff07723e */ /* 0x000fca00020006ff */
[----:B012---:R-:W-:-:S05]  /*6aa0*/  HADD2.F32 R16, -RZ, R7.H0_H0 ;  /* 0x20000007ff107230 */ /* 0x007fca0000004100 */
[----:B------:R-:W-:-:S04]  /*6ab0*/  FMUL R7, R16, R9 ;  /* 0x0000000910077220 */ /* 0x000fc80000400000 */
[----:B------:R-:W-:-:S05]  /*6ac0*/  FFMA R7, R18, R8, R7 ;  /* 0x0000000812077223 */ /* 0x000fca0000000007 */
[----:B------:R-:W-:Y:S02]  /*6ad0*/  F2FP.SATFINITE.E4M3.F32.PACK_AB_MERGE_C R17, RZ, R7, RZ ;  /* 0x00000007ff11723e */ /* 0x000fe400048070ff */
[----:B------:R-:W-:-:S03]  /*6ae0*/  PRMT R7, RZ, 0x7610, R7 ;  /* 0x00007610ff077816 */ /* 0x000fc60000000007 */
[----:B------:R0:W-:Y:S01]  /*6af0*/  @!P0 STG.E.U8 desc[UR20][R12.64+0x39], R17 ;  /* 0x000039110c008986 */ /* 0x0001e2000c101114 */
[----:B------:R-:W-:Y:S05]  /*6b00*/  @P2 BRA `(.L_x_164) ;  /* 0x0000000000042947 */ /* 0x000fea0003800000 */
[----:B------:R1:W5:Y:S02]  /*6b10*/  LDG.E.U8 R7, desc[UR20][R14.64+0x38] ;  /* 0x000038140e077981 */ /* 0x000364000c1e1100 */
.L_x_164:
[----:B------:R-:W-:Y:S05]  /*6b20*/  BSYNC B1 ;  /* 0x0000000000017941 */ /* 0x000fea0003800000 */
.L_x_163:
        /* <DEDUP_REMOVED lines=12> */
.L_x_166:
[----:B------:R-:W-:Y:S05]  /*6bf0*/  BSYNC B1 ;  /* 0x0000000000017941 */ /* 0x000fea0003800000 */
.L_x_165:
[----:B------:R-:W-:Y:S05]  /*6c00*/  @P1 BRA `(.L_x_167) ;  /* 0x0000001000301947 */ /* 0x000fea0003800000 */
[----:B-----5:R-:W-:-:S04]  /*6c10*/  LOP3.LUT R7, R7, 0xff, RZ, 0xc0, !PT ;  /* 0x000000ff07077812 */ /* 0x020fc800078ec0ff */
[----:B------:R-:W-:-:S05]  /*6c20*/  F2FP.F16.E4M3.UNPACK_B R7, R7 ;  /* 0x00000007ff07723e */ /* 0x000fca00020006ff */
[----:B------:R-:W-:-:S05]  /*6c30*/  HADD2.F32 R12, -RZ, R7.H0_H0 ;  /* 0x20000007ff0c7230 */ /* 0x000fca0000004100 */
[----:B------:R-:W-:-:S04]  /*6c40*/  FMUL R7, R12, R9 ;  /* 0x000000090c077220 */ /* 0x000fc80000400000 */
[----:B------:R-:W-:-:S05]  /*6c50*/  FFMA R7, R20, R8, R7 ;  /* 0x0000000814077223 */ /* 0x000fca0000000007 */
[----:B------:R-:W-:-:S05]  /*6c60*/  F2FP.SATFINITE.E4M3.F32.PACK_AB_MERGE_C R7, RZ, R7, RZ ;  /* 0x00000007ff07723e */ /* 0x000fca00048070ff */
[----:B------:R0:W-:Y:S01]  /*6c70*/  STG.E.U8 desc[UR20][R10.64+0x39], R7 ;  /* 0x000039070a007986 */ /* 0x0001e2000c101114 */
[----:B------:R-:W-:Y:S05]  /*6c80*/  BRA `(.L_x_167) ;  /* 0x0000001000107947 */ /* 0x000fea0003800000 */
.L_x_38:
[C---:B------:R-:W-:Y:S01]  /*6c90*/  ISETP.GE.AND P0, PT, R34.reuse, 0x1, PT ;  /* 0x000000012200780c */ /* 0x040fe20003f06270 */
[-C--:B--2---:R-:W-:Y:S01]  /*6ca0*/  FMUL R147, R147, R8.reuse ;  /* 0x0000000893937220 */ /* 0x084fe20000400000 */
[----:B------:R-:W-:Y:S01]  /*6cb0*/  ISETP.GE.AND P2, PT, R34, 0x9, PT ;  /* 0x000000092200780c */ /* 0x000fe20003f46270 */
[-C--:B------:R-:W-:Y:S01]  /*6cc0*/  FMUL R142, R142, R8.reuse ;  /* 0x000000088e8e7220 */ /* 0x080fe20000400000 */
[----:B------:R-:W-:Y:S01]  /*6cd0*/  ISETP.LT.OR P1, PT, R33, 0x1, !P0 ;  /* 0x000000012100780c */ /* 0x000fe20004721670 */
[-C--:B------:R-:W-:Y:S01]  /*6ce0*/  FMUL R145, R145, R8.reuse ;  /* 0x0000000891917220 */ /* 0x080fe20000400000 */
[----:B------:R-:W-:Y:S01]  /*6cf0*/  F2FP.SATFINITE.E4M3.F32.PACK_AB_MERGE_C R147, RZ, R147, RZ ;  /* 0x00000093ff93723e */ /* 0x000fe200048070ff */
[-C--:B------:R-:W-:Y:S01]  /*6d00*/  FMUL R140, R140, R8.reuse ;  /* 0x000000088c8c7220 */ /* 0x080fe20000400000 */
[----:B------:R-:W-:Y:S01]  /*6d10*/  ISETP.LT.OR P4, PT, R33, 0x2, !P0 ;  /* 0x000000022100780c */ /* 0x000fe20004781670 */
[-C--:B------:R-:W-:Y:S01]  /*6d20*/  FMUL R143, R143, R8.reuse ;  /* 0x000000088f8f7220 */ /* 0x080fe20000400000 */
[C---:B------:R-:W-:Y:S01]  /*6d30*/  ISETP.LT.OR P5, PT, R33.reuse, 0x1, !P2 ;  /* 0x000000012100780c */ /* 0x040fe200057a1670 */
[-C--:B------:R-:W-:Y:S01]  /*6d40*/  FMUL R138, R138, R8.reuse ;  /* 0x000000088a8a7220 */ /* 0x080fe20000400000 */
[----:B------:R-:W-:Y:S01]  /*6d50*/  ISETP.LT.OR P6, PT, R33, 0x2, !P2 ;  /* 0x000000022100780c */ /* 0x000fe200057c1670 */
[----:B------:R-:W-:Y:S01]  /*6d60*/  FMUL R141, R141, R8 ;  /* 0x000000088d8d7220 */ /* 0x000fe20000400000 */
[----:B------:R-:W-:Y:S01]  /*6d70*/  F2FP.SATFINITE.E4M3.F32.PACK_AB_MERGE_C R7, RZ, R142, RZ ;  /* 0x0000008eff07723e */ /* 0x000fe200048070ff */
[-C--:B------:R-:W-:Y:S01]  /*6d80*/  FMUL R136, R136, R8.reuse ;  /* 0x0000000888887220 */ /* 0x080fe20000400000 */
[----:B------:R-:W-:Y:S01]  /*6d90*/  F2FP.SATFINITE.E4M3.F32.PACK_AB_MERGE_C R145, RZ, R145, RZ ;  /* 0x00000091ff91723e */ /* 0x000fe200048070ff */
[----:B------:R-:W-:Y:S01]  /*6da0*/  @!P1 STG.E.U8 desc[UR20][R16.64], R147 ;  /* 0x0000009310009986 */ /* 0x000fe2000c101114 */
[----:B------:R-:W-:Y:S01]  /*6db0*/  ISETP.LT.OR P1, PT, R33, 0x9, !P0 ;  /* 0x000000092100780c */ /* 0x000fe20004721670 */
[----:B------:R-:W-:Y:S01]  /*6dc0*/  FMUL R139, R139, R8 ;  /* 0x000000088b8b7220 */ /* 0x000fe20000400000 */
[----:B------:R-:W-:Y:S01]  /*6dd0*/  F2FP.SATFINITE.E4M3.F32.PACK_AB_MERGE_C R25, RZ, R140, RZ ;  /* 0x0000008cff19723e */ /* 0x000fe200048070ff */
[----:B------:R0:W-:Y:S01]  /*6de0*/  @!P4 STG.E.U8 desc[UR20][R16.64+0x1], R7 ;  /* 0x000001071000c986 */ /* 0x0001e2000c101114 */
[----:B------:R-:W-:Y:S01]  /*6df0*/  F2FP.SATFINITE.E4M3.F32.PACK_AB_MERGE_C R143, RZ, R143, RZ ;  /* 0x0000008fff8f723e */ /* 0x000fe200048070ff */
[-C--:B------:R-:W-:Y:S01]  /*6e00*/  FMUL R134, R134, R8.reuse ;  /* 0x0000000886867220 */ /* 0x080fe20000400000 */
[C---:B------:R-:W-:Y:S01]  /*6e10*/  ISETP.LT.OR P4, PT, R33.reuse, 0xa, !P0 ;  /* 0x0000000a2100780c */ /* 0x040fe20004781670 */
[----:B------:R-:W-:Y:S01]  /*6e20*/  @!P5 STG.E.U8 desc[UR20][R14.64], R145 ;  /* 0x000000910e00d986 */ /* 0x000fe2000c101114 */
[----:B------:R-:W-:Y:S01]  /*6e30*/  ISETP.LT.OR P5, PT, R33, 0x9, !P2 ;  /* 0x000000092100780c */ /* 0x000fe200057a1670 */
[-C--:B------:R-:W-:Y:S01]  /*6e40*/  FMUL R137, R137, R8.reuse ;  /* 0x0000000889897220 */ /* 0x080fe20000400000 */
[----:B------:R-:W-:Y:S01]  /*6e50*/  F2FP.SATFINITE.E4M3.F32.PACK_AB_MERGE_C R141, RZ, R141, RZ ;  /* 0x0000008dff8d723e */ /* 0x000fe200048070ff */
[----:B------:R1:W-:Y:S01]  /*6e60*/  @!P6 STG.E.U8 desc[UR20][R14.64+0x1], R25 ;  /* 0x000001190e00e986 */ /* 0x0003e2000c101114 */
[C---:B------:R-:W-:Y:S01]  /*6e70*/  ISETP.LT.OR P6, PT, R33.reuse, 0xa, !P2 ;  /* 0x0000000a2100780c */ /* 0x040fe200057c1670 */
[-C--:B------:R-:W-:Y:S01]  /*6e80*/  FMUL R132, R132, R8.reuse ;  /* 0x0000000884847220 */ /* 0x080fe20000400000 */
[----:B------:R-:W-:Y:S01]  /*6e90*/  F2FP.SATFINITE.E4M3.F32.PACK_AB_MERGE_C R139, RZ, R139, RZ ;  /* 0x0000008bff8b723e */ /* 0x000fe200048070ff */
[----:B------:R-:W-:Y:S01]  /*6ea0*/  @!P1 STG.E.U8 desc[UR20][R16.64+0x8], R143 ;  /* 0x0000088f10009986 */ /* 0x000fe2000c101114 */
[----:B------:R-:W-:Y:S01]  /*6eb0*/  ISETP.LT.OR P1, PT, R33, 0x11, !P0 ;  /* 0x000000112100780c */ /* 0x000fe20004721670 */
[----:B------:R-:W-:Y:S01]  /*6ec0*/  FMUL R135, R135, R8 ;  /* 0x0000000887877220 */ /* 0x000fe20000400000 */
[----:B0-----:R-:W-:Y:S01]  /*6ed0*/  F2FP.SATFINITE.E4M3.F32.PACK_AB_MERGE_C R7, RZ, R138, RZ ;  /* 0x0000008aff07723e */ /* 0x001fe200048070ff */
[-C--:B------:R-:W-:Y:S01]  /*6ee0*/  FMUL R130, R130, R8.reuse ;  /* 0x0000000882827220 */ /* 0x080fe20000400000 */
[----:B------:R-:W-:Y:S01]  /*6ef0*/  F2FP.SATFINITE.E4M3.F32.PACK_AB_MERGE_C R137, RZ, R137, RZ ;  /* 0x00000089ff89723e */ /* 0x000fe200048070ff */
[----:B------:R-:W-:Y:S01]  /*6f00*/  FMUL R133, R133, R8 ;  /* 0x0000000885857220 */ /* 0x000fe20000400000 */
[----:B------:R-:W-:Y:S01]  /*6f10*/  F2FP.SATFINITE.E4M3.F32.PACK_AB_MERGE_C R135, RZ, R135, RZ ;  /* 0x00000087ff87723e */ /* 0x000fe200048070ff */
[----:B------:R0:W-:Y:S01]  /*6f20*/  @!P4 STG.E.U8 desc[UR20][R16.64+0x9], R7 ;  /* 0x000009071000c986 */ /* 0x0001e2000c101114 */
[----:B-1----:R-:W-:Y:S01]  /*6f30*/  F2FP.SATFINITE.E4M3.F32.PACK_AB_MERGE_C R25, RZ, R136, RZ ;  /* 0x00000088ff19723e */ /* 0x002fe200048070ff */
        /* <DEDUP_REMOVED lines=15> */
[-C--:B------:R-:W-:Y:S01]  /*7030*/  FMUL R127, R127, R8.reuse ;  /* 0x000000087f7f7220 */ /* 0x080fe20000400000 */
[----:B------:R-:W-:Y:S01]  /*7040*/  FMUL R122, R122, R8 ;  /* 0x000000087a7a7220 */ /* 0x000fe20000400000 */
[----:B------:R-:W-:Y:S01]  /*7050*/  F2FP.SATFINITE.E4M3.F32.PACK_AB_MERGE_C R129, RZ, R129, RZ ;  /* 0x00000081ff81723e */ /* 0x000fe200048070ff */
[----:B------:R0:W-:Y:S01]  /*7060*/  @!P4 STG.E.U8 desc[UR20][R16.64+0x11], R7 ;  /* 0x000011071000c986 */ /* 0x0001e2000c101114 */
[----:B-1----:R-:W-:Y:S01]  /*7070*/  F2FP.SATFINITE.E4M3.F32.PACK_AB_MERGE_C R25, RZ, R132, RZ ;  /* 0x00000084ff19723e */ /* 0x002fe200048070ff */
[-C--:B------:R-:W-:Y:S01]  /*7080*/  FMUL R125, R125, R8.reuse ;  /* 0x000000087d7d7220 */ /* 0x080fe20000400000 */
[C---:B------:R-:W-:Y:S01]  /*7090*/  ISETP.LT.OR P4, PT, R33.reuse, 0x1a, !P0 ;  /* 0x0000001a2100780c */ /* 0x040fe20004781670 */
[----:B------:R-:W-:Y:S01]  /*70a0*/  @!P5 STG.E.U8 desc[UR20][R14.64+0x10], R137 ;  /* 0x000010890e00d986 */ /* 0x000fe2000c101114 */
[C---:B------:R-:W-:Y:S01]  /*70b0*/  ISETP.LT.OR P5, PT, R33.reuse, 0x19, !P2 ;  /* 0x000000192100780c */ /* 0x040fe200057a1670 */
[-C--:B------:R-:W-:Y:S01]  /*70c0*/  FMUL R120, R120, R8.reuse ;  /* 0x0000000878787220 */ /* 0x080fe20000400000 */
[----:B------:R-:W-:Y:S01]  /*70d0*/  F2FP.SATFINITE.E4M3.F32.PACK_AB_MERGE_C R127, RZ, R127, RZ ;  /* 0x0000007fff7f723e */ /* 0x000fe200048070ff */
[----:B------:R1:W-:Y:S01]  /*70e0*/  @!P6 STG.E.U8 desc[UR20][R14.64+0x11], R25 ;  /* 0x000011190e00e986 */ /* 0x0003e2000c101114 */
[----:B------:R-:W-:Y:S01]  /*70f0*/  ISETP.LT.OR P6, PT, R33, 0x1a, !P2 ;  /* 0x0000001a2100780c */ /* 0x000fe200057c1670 */
        /* <DEDUP_REMOVED lines=8> */
[-C--:B------:R-:W-:Y:S01]  /*7180*/  FMUL R116, R116, R8.reuse ;  /* 0x0000000874747220 */ /* 0x080fe20000400000 */
[----:B------:R-:W-:Y:S01]  /*7190*/  FMUL R114, R114, R8 ;  /* 0x0000000872727220 */ /* 0x000fe20000400000 */
[----:B-1----:R-:W-:Y:S01]  /*71a0*/  F2FP.SATFINITE.E4M3.F32.PACK_AB_MERGE_C R25, RZ, R128, RZ ;  /* 0x00000080ff19723e */ /* 0x002fe200048070ff */
[----:B------:R0:W-:Y:S01]  /*71b0*/  @!P4 STG.E.U8 desc[UR20][R16.64+0x19], R7 ;  /* 0x000019071000c986 */ /* 0x0001e2000c101114 */
[----:B------:R-:W-:Y:S01]  /*71c0*/  ISETP.LT.OR P4, PT, R33, 0x22, !P0 ;  /* 0x000000222100780c */ /* 0x000fe20004781670 */
[-C--:B------:R-:W-:Y:S01]  /*71d0*/  FMUL R119, R119, R8.reuse ;  /* 0x0000000877777220 */ /* 0x080fe20000400000 */
[----:B------:R-:W-:Y:S01]  /*71e0*/  F2FP.SATFINITE.E4M3.F32.PACK_AB_MERGE_C R121, RZ, R121, RZ ;  /* 0x00000079ff79723e */ /* 0x000fe200048070ff */
[----:B------:R-:W-:Y:S01]  /*71f0*/  @!P5 STG.E.U8 desc[UR20][R14.64+0x18], R133 ;  /* 0x000018850e00d986 */ /* 0x000fe2000c101114 */
[----:B------:R-:W-:Y:S01]  /*7200*/  ISETP.LT.OR P5, PT, R33, 0x21, !P2 ;  /* 0x000000212100780c */ /* 0x000fe200057a1670 */
[----:B------:R-:W-:Y:S01]  /*7210*/  FMUL R117, R117, R8 ;  /* 0x0000000875757220 */ /* 0x000fe20000400000 */
[----:B------:R-:W-:Y:S01]  /*7220*/  F2FP.SATFINITE.E4M3.F32.PACK_AB_MERGE_C R27, RZ, R114, RZ ;  /* 0x00000072ff1b723e */ /* 0x000fe200048070ff */
[----:B------:R1:W-:Y:S01]  /*7230*/  @!P6 STG.E.U8 desc[UR20][R14.64+0x19], R25 ;  /* 0x000019190e00e986 */ /* 0x0003e2000c101114 */
[----:B------:R-:W-:Y:S01]  /*7240*/  ISETP.LT.OR P6, PT, R33, 0x22, !P2 ;  /* 0x000000222100780c */ /* 0x000fe200057c1670 */
[-C--:B------:R-:W-:Y:S01]  /*7250*/  FMUL R112, R112, R8.reuse ;  /* 0x0000000870707220 */ /* 0x080fe20000400000 */
[-C--:B------:R-:W-:Y:S01]  /*7260*/  FMUL R115, R115, R8.reuse ;  /* 0x0000000873737220 */ /* 0x080fe20000400000 */
        /* <DEDUP_REMOVED lines=39> */
[-C--:B------:R-:W-:Y:S01]  /*74e0*/  FMUL R103, R103, R8.reuse ;  /* 0x0000000867677220 */ /* 0x080fe20000400000 */
[----:B------:R-:W-:Y:S01]  /*74f0*/  @!P1 STG.E.U8 desc[UR20][R16.64+0x30], R123 ;  /* 0x0000307b10009986 */ /* 0x000fe2000c101114 */
[----:B------:R-:W-:Y:S01]  /*7500*/  ISETP.LT.OR P1, PT, R33, 0x39, !P0 ;  /* 0x000000392100780c */ /* 0x000fe20004721670 */
[-C--:B------:R-:W-:Y:S01]  /*7510*/  FMUL R101, R101, R8.reuse ;  /* 0x0000000865657220 */ /* 0x080fe20000400000 */
[----:B------:R-:W-:Y:S01]  /*7520*/  ISETP.LT.OR P0, PT, R33, 0x3a, !P0 ;  /* 0x0000003a2100780c */ /* 0x000fe20004701670 */
[----:B------:R-:W-:Y:S01]  /*7530*/  FMUL R96, R96, R8 ;  /* 0x0000000860607220 */ /* 0x000fe20000400000 */
[----:B0-----:R-:W-:Y:S01]  /*7540*/  F2FP.SATFINITE.E4M3.F32.PACK_AB_MERGE_C R7, RZ, R118, RZ ;  /* 0x00000076ff07723e */ /* 0x001fe200048070ff */
[-C--:B------:R-:W-:Y:S01]  /*7550*/  FMUL R94, R94, R8.reuse ;  /* 0x000000085e5e7220 */ /* 0x080fe20000400000 */
[----:B------:R-:W-:Y:S01]  /*7560*/  F2FP.SATFINITE.E4M3.F32.PACK_AB_MERGE_C R105, RZ, R105, RZ ;  /* 0x00000069ff69723e */ /* 0x000fe200048070ff */
[----:B------:R-:W-:Y:S01]  /*7570*/  FMUL R97, R97, R8 ;  /* 0x0000000861617220 */ /* 0x000fe20000400000 */
[----:B-1----:R-:W-:Y:S01]  /*7580*/  F2FP.SATFINITE.E4M3.F32.PACK_AB_MERGE_C R25, RZ, R116, RZ ;  /* 0x00000074ff19723e */ /* 0x002fe200048070ff */
[----:B------:R0:W-:Y:S01]  /*7590*/  @!P4 STG.E.U8 desc[UR20][R16.64+0x31], R7 ;  /* 0x000031071000c986 */ /* 0x0001e2000c101114 */
[----:B------:R-:W-:Y:S01]  /*75a0*/  ISETP.LT.OR P4, PT, R33, 0x39, !P2 ;  /* 0x000000392100780c */ /* 0x000fe20005781670 */
[-C--:B------:R-:W-:Y:S01]  /*75b0*/  FMUL R99, R99, R8.reuse ;  /* 0x0000000863637220 */ /* 0x080fe20000400000 */
[----:B------:R-:W-:Y:S01]  /*75c0*/  ISETP.LT.OR P2, PT, R33, 0x3a, !P2 ;  /* 0x0000003a2100780c */ /* 0x000fe20005741670 */
[----:B------:R-:W-:Y:S01]  /*75d0*/  @!P5 STG.E.U8 desc[UR20][R14.64+0x30], R121 ;  /* 0x000030790e00d986 */ /* 0x000fe2000c101114 */
[----:B------:R-:W-:Y:S01]  /*75e0*/  F2FP.SATFINITE.E4M3.F32.PACK_AB_MERGE_C R103, RZ, R103, RZ ;  /* 0x00000067ff67723e */ /* 0x000fe200048070ff */
[-C--:B------:R-:W-:Y:S01]  /*75f0*/  FMUL R92, R92, R8.reuse ;  /* 0x000000085c5c7220 */ /* 0x080fe20000400000 */
[----:B------:R-:W-:Y:S01]  /*7600*/  F2FP.SATFINITE.E4M3.F32.PACK_AB_MERGE_C R101, RZ, R101, RZ ;  /* 0x00000065ff65723e */ /* 0x000fe200048070ff */
[----:B------:R-:W-:Y:S01]  /*7610*/  @!P6 STG.E.U8 desc[UR20][R14.64+0x31], R25 ;  /* 0x000031190e00e986 */ /* 0x000fe2000c101114 */
[----:B------:R-:W-:Y:S01]  /*7620*/  F2FP.SATFINITE.E4M3.F32.PACK_AB_MERGE_C R97, RZ, R97, RZ ;  /* 0x00000061ff61723e */ /* 0x000fe200048070ff */
[-C--:B------:R-:W-:Y:S01]  /*7630*/  FMUL R88, R88, R8.reuse ;  /* 0x0000000858587220 */ /* 0x080fe20000400000 */
[-C--:B------:R-:W-:Y:S01]  /*7640*/  FMUL R95, R95, R8.reuse ;  /* 0x000000085f5f7220 */ /* 0x080fe20000400000 */
[----:B------:R-:W-:Y:S01]  /*7650*/  @!P0 STG.E.U8 desc[UR20][R16.64+0x39], R27 ;  /* 0x0000391b10008986 */ /* 0x000fe2000c101114 */
[----:B------:R-:W-:Y:S01]  /*7660*/  ISETP.GE.AND P0, PT, R34, 0x81, PT ;  /* 0x000000812200780c */ /* 0x000fe20003f06270 */
[----:B------:R-:W-:Y:S01]  /*7670*/  FMUL R93, R93, R8 ;  /* 0x000000085d5d7220 */ /* 0x000fe20000400000 */
[----:B0-----:R-:W-:Y:S01]  /*7680*/  F2FP.SATFINITE.E4M3.F32.PACK_AB_MERGE_C R7, RZ, R112, RZ ;  /* 0x00000070ff07723e */ /* 0x001fe200048070ff */
[----:B------:R0:W-:Y:S01]  /*7690*/  @!P1 STG.E.U8 desc[UR20][R16.64+0x38], R119 ;  /* 0x0000387710009986 */ /* 0x0001e2000c101114 */
[C---:B------:R-:W-:Y:S01]  /*76a0*/  ISETP.LT.OR P6, PT, R33.reuse, 0x1, !P0 ;  /* 0x000000012100780c */ /* 0x040fe200047c1670 */
[-C--:B------:R-:W-:Y:S01]  /*76b0*/  FMUL R90, R90, R8.reuse ;  /* 0x000000085a5a7220 */ /* 0x080fe20000400000 */
[----:B------:R-:W-:Y:S01]  /*76c0*/  ISETP.LT.OR P5, PT, R33, 0x2, !P0 ;  /* 0x000000022100780c */ /* 0x000fe200047a1670 */
[----:B------:R-:W-:Y:S01]  /*76d0*/  @!P4 STG.E.U8 desc[UR20][R14.64+0x38], R117 ;  /* 0x000038750e00c986 */ /* 0x000fe2000c101114 */
[----:B------:R-:W-:Y:S01]  /*76e0*/  ISETP.GE.AND P1, PT, R34, 0x89, PT ;  /* 0x000000892200780c */ /* 0x000fe20003f26270 */
[-C--:B------:R-:W-:Y:S01]  /*76f0*/  FMUL R23, R23, R8.reuse ;  /* 0x0000000817177220 */ /* 0x080fe20000400000 */
[----:B------:R-:W-:Y:S01]  /*7700*/  F2FP.SATFINITE.E4M3.F32.PACK_AB_MERGE_C R99, RZ, R99, RZ ;  /* 0x00000063ff63723e */ /* 0x000fe200048070ff */
[----:B------:R1:W-:Y:S01]  /*7710*/  @!P2 STG.E.U8 desc[UR20][R14.64+0x39], R7 ;  /* 0x000039070e00a986 */ /* 0x0003e2000c101114 */
[----:B------:R-:W-:Y:S01]  /*7720*/  ISETP.LT.OR P4, PT, R33, 0x1, !P1 ;  /* 0x000000012100780c */ /* 0x000fe20004f81670 */
[-C--:B------:R-:W-:Y:S01]  /*7730*/  FMUL R91, R91, R8.reuse ;  /* 0x000000085b5b7220 */ /* 0x080fe20000400000 */
[----:B------:R-:W-:Y:S01]  /*7740*/  ISETP.LT.OR P2, PT, R33, 0xa, !P0 ;  /* 0x0000000a2100780c */ /* 0x000fe20004741670 */
[----:B------:R-:W-:Y:S01]  /*7750*/  FMUL R89, R89, R8 ;  /* 0x0000000859597220 */ /* 0x000fe20000400000 */
[----:B0-----:R-:W-:Y:S01]  /*7760*/  F2FP.SATFINITE.E4M3.F32.PACK_AB_MERGE_C R17, RZ, R110, RZ ;  /* 0x0000006eff11723e */ /* 0x001fe200048070ff */
[----:B------:R-:W-:Y:S01]  /*7770*/  @!P6 STG.E.U8 desc[UR20][R12.64], R115 ;  /* 0x000000730c00e986 */ /* 0x000fe2000c101114 */
[C---:B------:R-:W-:Y:S01]  /*7780*/  ISETP.LT.OR P6, PT, R33.reuse, 0x2, !P1 ;  /* 0x000000022100780c */ /* 0x040fe20004fc1670 */
[-C--:B------:R-:W-:Y:S01]  /*7790*/  FMUL R22, R22, R8.reuse ;  /* 0x0000000816167220 */ /* 0x080fe20000400000 */
[----:B------:R-:W-:Y:S01]  /*77a0*/  F2FP.SATFINITE.E4M3.F32.PACK_AB_MERGE_C R95, RZ, R95, RZ ;  /* 0x0000005fff5f723e */ /* 0x000fe200048070ff */
[----:B------:R-:W-:Y:S01]  /*77b0*/  @!P5 STG.E.U8 desc[UR20][R12.64+0x1], R17 ;  /* 0x000001110c00d986 */ /* 0x000fe2000c101114 */
[----:B------:R-:W-:Y:S01]  /*77c0*/  ISETP.LT.OR P5, PT, R33, 0x9, !P0 ;  /* 0x000000092100780c */ /* 0x000fe200047a1670 */
[----:B------:R-:W-:Y:S01]  /*77d0*/  FMUL R19, R19, R8 ;  /* 0x0000000813137220 */ /* 0x000fe20000400000 */
[----:B-1----:R-:W-:Y:S01]  /*77e0*/  F2FP.SATFINITE.E4M3.F32.PACK_AB_MERGE_C R7, RZ, R108, RZ ;  /* 0x0000006cff07723e */ /* 0x002fe200048070ff */
[----:B------:R-:W-:Y:S01]  /*77f0*/  @!P4 STG.E.U8 desc[UR20][R10.64], R113 ;  /* 0x000000710a00c986 */ /* 0x000fe2000c101114 */
[----:B------:R-:W-:Y:S01]  /*7800*/  F2FP.SATFINITE.E4M3.F32.PACK_AB_MERGE_C R15, RZ, R106, RZ ;  /* 0x0000006aff0f723e */ /* 0x000fe200048070ff */
[-C--:B------:R-:W-:Y:S01]  /*7810*/  FMUL R18, R18, R8.reuse ;  /* 0x0000000812127220 */ /* 0x080fe20000400000 */
[----:B------:R-:W-:Y:S01]  /*7820*/  ISETP.LT.OR P4, PT, R33, 0x9, !P1 ;  /* 0x000000092100780c */ /* 0x000fe20004f81670 */
[-C--:B------:R-:W-:Y:S01]  /*7830*/  FMUL R21, R21, R8.reuse ;  /* 0x0000000815157220 */ /* 0x080fe20000400000 */
[----:B------:R-:W-:Y:S01]  /*7840*/  F2FP.SATFINITE.E4M3.F32.PACK_AB_MERGE_C R93, RZ, R93, RZ ;  /* 0x0000005dff5d723e */ /* 0x000fe200048070ff */
[----:B------:R0:W-:Y:S01]  /*7850*/  @!P6 STG.E.U8 desc[UR20][R10.64+0x1], R7 ;  /* 0x000001070a00e986 */ /* 0x0001e2000c101114 */
[C---:B------:R-:W-:Y:S01]  /*7860*/  ISETP.LT.OR P6, PT, R33.reuse, 0xa, !P1 ;  /* 0x0000000a2100780c */ /* 0x040fe20004fc1670 */
[----:B------:R-:W-:Y:S01]  /*7870*/  FMUL R20, R20, R8 ;  /* 0x0000000814147220 */ /* 0x000fe20000400000 */
[----:B------:R-:W-:Y:S01]  /*7880*/  F2FP.SATFINITE.E4M3.F32.PACK_AB_MERGE_C R23, RZ, R23, RZ ;  /* 0x00000017ff17723e */ /* 0x000fe200048070ff */
[----:B------:R1:W-:Y:S01]  /*7890*/  @!P2 STG.E.U8 desc[UR20][R12.64+0x9], R15 ;  /* 0x0000090f0c00a986 */ /* 0x0003e2000c101114 */
[----:B------:R-:W-:-:S02]  /*78a0*/  ISETP.LT.OR P2, PT, R33, 0x12, !P0 ;  /* 0x000000122100780c */ /* 0x000fc40004741670 */
[----:B------:R-:W-:Y:S01]  /*78b0*/  F2FP.SATFINITE.E4M3.F32.PACK_AB_MERGE_C R91, RZ, R91, RZ ;  /* 0x0000005bff5b723e */ /* 0x000fe200048070ff */
[----:B------:R-:W-:Y:S01]  /*78c0*/  @!P5 STG.E.U8 desc[UR20][R12.64+0x8], R109 ;  /* 0x0000086d0c00d986 */ /* 0x000fe2000c101114 */
[C---:B------:R-:W-:Y:S02]  /*78d0*/  ISETP.LT.OR P5, PT, R33.reuse, 0x11, !P0 ;  /* 0x000000112100780c */ /* 0x040fe400047a1670 */
[----:B------:R-:W-:Y:S01]  /*78e0*/  F2FP.SATFINITE.E4M3.F32.PACK_AB_MERGE_C R89, RZ, R89, RZ ;  /* 0x00000059ff59723e */ /* 0x000fe200048070ff */
[----:B------:R-:W-:Y:S01]  /*78f0*/  @!P4 STG.E.U8 desc[UR20][R10.64+0x8], R111 ;  /* 0x0000086f0a00c986 */ /* 0x000fe2000c101114 */
[----:B0-----:R-:W-:Y:S02]  /*7900*/  F2FP.SATFINITE.E4M3.F32.PACK_AB_MERGE_C R7, RZ, R104, RZ ;  /* 0x00000068ff07723e */ /* 0x001fe400048070ff */
[C---:B------:R-:W-:Y:S02]  /*7910*/  ISETP.LT.OR P4, PT, R33.reuse, 0x11, !P1 ;  /* 0x000000112100780c */ /* 0x040fe40004f81670 */
[----:B-1----:R-:W-:Y:S01]  /*7920*/  F2FP.SATFINITE.E4M3.F32.PACK_AB_MERGE_C R15, RZ, R100, RZ ;  /* 0x00000064ff0f723e */ /* 0x002fe200048070ff */
[----:B------:R0:W-:Y:S01]  /*7930*/  @!P6 STG.E.U8 desc[UR20][R10.64+0x9], R7 ;  /* 0x000009070a00e986 */ /* 0x0001e2000c101114 */
[----:B------:R-:W-:-:S02]  /*7940*/  ISETP.LT.OR P6, PT, R33, 0x12, !P1 ;  /* 0x000000122100780c */ /* 0x000fc40004fc1670 */
[----:B------:R-:W-:Y:S01]  /*7950*/  F2FP.SATFINITE.E4M3.F32.PACK_AB_MERGE_C R19, RZ, R19, RZ ;  /* 0x00000013ff13723e */ /* 0x000fe200048070ff */
[----:B------:R1:W-:Y:S01]  /*7960*/  @!P2 STG.E.U8 desc[UR20][R12.64+0x11], R15 ;  /* 0x0000110f0c00a986 */ /* 0x0003e2000c101114 */
[C---:B------:R-:W-:Y:S02]  /*7970*/  ISETP.LT.OR P2, PT, R33.reuse, 0x1a, !P0 ;  /* 0x0000001a2100780c */ /* 0x040fe40004741670 */
[----:B------:R-:W-:Y:S01]  /*7980*/  F2FP.SATFINITE.E4M3.F32.PACK_AB_MERGE_C R21, RZ, R21, RZ ;  /* 0x00000015ff15723e */ /* 0x000fe200048070ff */
[----:B------:R-:W-:Y:S01]  /*7990*/  @!P5 STG.E.U8 desc[UR20][R12.64+0x10], R107 ;  /* 0x0000106b0c00d986 */ /* 0x000fe2000c101114 */
[----:B------:R-:W-:Y:S02]  /*79a0*/  ISETP.LT.OR P5, PT, R33, 0x19, !P0 ;  /* 0x000000192100780c */ /* 0x000fe400047a1670 */
[----:B------:R-:W-:Y:S01]  /*79b0*/  F2FP.SATFINITE.E4M3.F32.PACK_AB_MERGE_C R17, RZ, R20, RZ ;  /* 0x00000014ff11723e */ /* 0x000fe200048070ff */
[----:B------:R-:W-:Y:S01]  /*79c0*/  @!P4 STG.E.U8 desc[UR20][R10.64+0x10], R105 ;  /* 0x000010690a00c986 */ /* 0x000fe2000c101114 */
[----:B0-----:R-:W-:-:S02]  /*79d0*/  F2FP.SATFINITE.E4M3.F32.PACK_AB_MERGE_C R7, RZ, R102, RZ ;  /* 0x00000066ff07723e */ /* 0x001fc400048070ff */
[C---:B------:R-:W-:Y:S02]  /*79e0*/  ISETP.LT.OR P4, PT, R33.reuse, 0x19, !P1 ;  /* 0x000000192100780c */ /* 0x040fe40004f81670 */
[----:B-1----:R-:W-:Y:S01]  /*79f0*/  F2FP.SATFINITE.E4M3.F32.PACK_AB_MERGE_C R15, RZ, R98, RZ ;  /* 0x00000062ff0f723e */ /* 0x002fe200048070ff */
[----:B------:R0:W-:Y:S01]  /*7a00*/  @!P6 STG.E.U8 desc[UR20][R10.64+0x11], R7 ;  /* 0x000011070a00e986 */ /* 0x0001e2000c101114 */
[----:B------:R-:W-:-:S03]  /*7a10*/  ISETP.LT.OR P6, PT, R33, 0x1a, !P1 ;  /* 0x0000001a2100780c */ /* 0x000fc60004fc1670 */
[----:B------:R1:W-:Y:S01]  /*7a20*/  @!P2 STG.E.U8 desc[UR20][R12.64+0x19], R15 ;  /* 0x0000190f0c00a986 */ /* 0x0003e2000c101114 */
[----:B------:R-:W-:-:S03]  /*7a30*/  ISETP.LT.OR P2, PT, R33, 0x22, !P0 ;  /* 0x000000222100780c */ /* 0x000fc60004741670 */
[----:B------:R-:W-:Y:S01]  /*7a40*/  @!P5 STG.E.U8 desc[UR20][R12.64+0x18], R103 ;  /* 0x000018670c00d986 */ /* 0x000fe2000c101114 */
[C---:B------:R-:W-:Y:S02]  /*7a50*/  ISETP.LT.OR P5, PT, R33.reuse, 0x21, !P0 ;  /* 0x000000212100780c */ /* 0x040fe400047a1670 */
[----:B0-----:R-:W-:Y:S01]  /*7a60*/  F2FP.SATFINITE.E4M3.F32.PACK_AB_MERGE_C R7, RZ, R96, RZ ;  /* 0x00000060ff07723e */ /* 0x001fe200048070ff */
[----:B------:R-:W-:Y:S01]  /*7a70*/  @!P4 STG.E.U8 desc[UR20][R10.64+0x18], R101 ;  /* 0x000018650a00c986 */ /* 0x000fe2000c101114 */
        /* <DEDUP_REMOVED lines=25> */
[C---:B------:R-:W-:Y:S02]  /*7c10*/  ISETP.LT.OR P2, PT, R33.reuse, 0x39, !P0 ;  /* 0x000000392100780c */ /* 0x040fe40004741670 */
[C---:B------:R-:W-:Y:S01]  /*7c20*/  ISETP.LT.OR P0, PT, R33.reuse, 0x3a, !P0 ;  /* 0x0000003a2100780c */ /* 0x040fe20004701670 */
[----:B------:R1:W-:Y:S01]  /*7c30*/  @!P5 STG.E.U8 desc[UR20][R12.64+0x30], R91 ;  /* 0x0000305b0c00d986 */ /* 0x0003e2000c101114 */
[C---:B------:R-:W-:Y:S02]  /*7c40*/  ISETP.LT.OR P5, PT, R33.reuse, 0x39, !P1 ;  /* 0x000000392100780c */ /* 0x040fe40004fa1670 */
[----:B------:R-:W-:Y:S01]  /*7c50*/  ISETP.LT.OR P1, PT, R33, 0x3a, !P1 ;  /* 0x0000003a2100780c */ /* 0x000fe20004f21670 */
[----:B------:R1:W-:Y:S01]  /*7c60*/  @!P4 STG.E.U8 desc[UR20][R10.64+0x30], R89 ;  /* 0x000030590a00c986 */ /* 0x0003e2000c101114 */
[----:B0-----:R-:W-:-:S05]  /*7c70*/  F2FP.SATFINITE.E4M3.F32.PACK_AB_MERGE_C R7, RZ, R22, RZ ;  /* 0x00000016ff07723e */ /* 0x001fca00048070ff */
[----:B------:R1:W-:Y:S04]  /*7c80*/  @!P6 STG.E.U8 desc[UR20][R10.64+0x31], R7 ;  /* 0x000031070a00e986 */ /* 0x0003e8000c101114 */
[----:B------:R1:W-:Y:S04]  /*7c90*/  @!P2 STG.E.U8 desc[UR20][R12.64+0x38], R19 ;  /* 0x000038130c00a986 */ /* 0x0003e8000c101114 */
[----:B------:R1:W-:Y:S04]  /*7ca0*/  @!P0 STG.E.U8 desc[UR20][R12.64+0x39], R15 ;  /* 0x0000390f0c008986 */ /* 0x0003e8000c101114 */
[----:B------:R1:W-:Y:S04]  /*7cb0*/  @!P5 STG.E.U8 desc[UR20][R10.64+0x38], R21 ;  /* 0x000038150a00d986 */ /* 0x0003e8000c101114 */
[----:B------:R1:W-:Y:S02]  /*7cc0*/  @!P1 STG.E.U8 desc[UR20][R10.64+0x39], R17 ;  /* 0x000039110a009986 */ /* 0x0003e4000c101114 */
.L_x_167:
[----:B------:R-:W-:Y:S05]  /*7cd0*/  BSYNC B0 ;  /* 0x0000000000007941 */ /* 0x000fea0003800000 */
.L_x_37:
[----:B------:R-:W-:Y:S01]  /*7ce0*/  ULDC UR6, c[0x0][0xc] ;  /* 0x0000030000067ab9 */ /* 0x000fe20000000800 */
[----:B------:R-:W-:Y:S01]  /*7cf0*/  ULDC UR7, c[0x0][0x10] ;  /* 0x0000040000077ab9 */ /* 0x000fe20000000800 */
[----:B01---5:R-:W0:Y:S01]  /*7d00*/  LDC R7, c[0x0][0x14] ;  /* 0x00000500ff077b82 */ /* 0x023e220000000800 */
[----:B------:R-:W-:Y:S01]  /*7d10*/  UIMAD.WIDE.U32 UR6, UR6, UR7, URZ ;  /* 0x00000007060672a5 */ /* 0x000fe2000f8e003f */
[----:B------:R-:W-:Y:S01]  /*7d20*/  PRMT R10, RZ, 0x7610, R10 ;  /* 0x00007610ff0a7816 */ /* 0x000fe2000000000a */
[----:B------:R-:W-:-:S04]  /*7d30*/  IMAD.MOV.U32 R11, RZ, RZ, -0x1 ;  /* 0xffffffffff0b7424 */ /* 0x000fc800078e00ff */
[----:B0-----:R-:W-:-:S04]  /*7d40*/  IMAD.WIDE.U32 R2, R7, UR6, R2 ;  /* 0x0000000607027c25 */ /* 0x001fc8000f8e0002 */
[----:B------:R-:W-:Y:S01]  /*7d50*/  IMAD R7, R7, UR7, RZ ;  /* 0x0000000707077c24 */ /* 0x000fe2000f8e02ff */
[----:B------:R-:W-:Y:S02]  /*7d60*/  ULDC.64 UR6, c[0x0][0x650] ;  /* 0x0001940000067ab9 */ /* 0x000fe40000000a00 */
[----:B------:R-:W-:Y:S01]  /*7d70*/  ISETP.GE.U32.AND P0, PT, R2, UR6, PT ;  /* 0x0000000602007c0c */ /* 0x000fe2000bf06070 */
[----:B------:R-:W-:Y:S02]  /*7d80*/  IMAD.IADD R3, R3, 0x1, R7 ;  /* 0x0000000103037824 */ /* 0x000fe400078e0207 */
[----:B------:R-:W-:-:S03]  /*7d90*/  IMAD.MOV.U32 R7, RZ, RZ, -0x1 ;  /* 0xffffffffff077424 */ /* 0x000fc600078e00ff */
[----:B------:R-:W-:-:S13]  /*7da0*/  ISETP.GE.U32.AND.EX P0, PT, R3, UR7, PT, P0 ;  /* 0x0000000703007c0c */ /* 0x000fda000bf06100 */
[----:B------:R-:W-:Y:S05]  /*7db0*/  @P0 BRA `(.L_x_168) ;  /* 0x0000000400600947 */ /* 0x000fea0003800000 */
[----:B------:R-:W0:Y:S01]  /*7dc0*/  S2R R22, SR_CTAID.X ;  /* 0x0000000000167919 */ /* 0x000e220000002500 */
[----:B------:R-:W1:Y:S01]  /*7dd0*/  LDC.64 R16, c[0x0][0x628] ;  /* 0x00018a00ff107b82 */ /* 0x000e620000000a00 */
[----:B------:R-:W-:Y:S01]  /*7de0*/  ULDC UR6, c[0x0][0x150] ;  /* 0x0000540000067ab9 */ /* 0x000fe20000000800 */
[----:B--234-:R-:W-:Y:S01]  /*7df0*/  IMAD.MOV.U32 R14, RZ, RZ, R2 ;  /* 0x000000ffff0e7224 */ /* 0x01cfe200078e0002 */
[----:B------:R-:W2:Y:S01]  /*7e00*/  S2R R24, SR_CTAID.Y ;  /* 0x0000000000187919 */ /* 0x000ea20000002600 */
[----:B------:R-:W-:-:S04]  /*7e10*/  IMAD.MOV.U32 R15, RZ, RZ, R3 ;  /* 0x000000ffff0f7224 */ /* 0x000fc800078e0003 */
[----:B------:R-:W3:Y:S08]  /*7e20*/  LDC R25, c[0x0][0x144] ;  /* 0x00005100ff197b82 */ /* 0x000ef00000000800 */
[----:B------:R-:W4:Y:S08]  /*7e30*/  LDC R18, c[0x0][0x630] ;  /* 0x00018c00ff127b82 */ /* 0x000f300000000800 */
[----:B------:R-:W2:Y:S01]  /*7e40*/  LDC.64 R20, c[0x0][0x620] ;  /* 0x00018800ff147b82 */ /* 0x000ea20000000a00 */
[----:B-1----:R-:W-:-:S04]  /*7e50*/  ISETP.NE.U32.AND P0, PT, R16, RZ, PT ;  /* 0x000000ff1000720c */ /* 0x002fc80003f05070 */
[----:B------:R-:W-:Y:S02]  /*7e60*/  ISETP.NE.AND.EX P0, PT, R17, RZ, PT, P0 ;  /* 0x000000ff1100720c */ /* 0x000fe40003f05300 */
[----:B0-----:R-:W-:-:S05]  /*7e70*/  I2FP.F32.U32 R7, R22 ;  /* 0x0000001600077245 */ /* 0x001fca0000201000 */
[----:B------:R-:W-:-:S04]  /*7e80*/  FMUL R7, R7, UR6 ;  /* 0x0000000607077c20 */ /* 0x000fc80008400000 */
[----:B------:R0:W1:Y:S02]  /*7e90*/  F2I.U32.TRUNC.NTZ R23, R7 ;  /* 0x0000000700177305 */ /* 0x000064000020f000 */
[----:B---34-:R-:W-:Y:S05]  /*7ea0*/  @!P0 BRA `(.L_x_169) ;  /* 0x0000000000288947 */ /* 0x018fea0003800000 */
[----:B0-----:R-:W0:Y:S02]  /*7eb0*/  LDC R7, c[0x0][0x634] ;  /* 0x00018d00ff077b82 */ /* 0x001e240000000800 */
        /* <DEDUP_REMOVED lines=9> */
.L_x_169:
[-CC-:B------:R-:W-:Y:S01]  /*7f50*/  SHF.R.U64 R19, R14, R18.reuse, R15.reuse ;  /* 0x000000120e137219 */ /* 0x180fe2000000120f */
[----:B------:R-:W3:Y:S01]  /*7f60*/  LDC.64 R30, c[0x0][0x640] ;  /* 0x00019000ff1e7b82 */ /* 0x000ee20000000a00 */
[----:B0-----:R-:W-:Y:S01]  /*7f70*/  SHF.R.U32.HI R7, RZ, R18, R15 ;  /* 0x00000012ff077219 */ /* 0x001fe2000001160f */
[----:B-1----:R-:W-:Y:S01]  /*7f80*/  IMAD.MOV R23, RZ, RZ, -R23 ;  /* 0x000000ffff177224 */ /* 0x002fe200078e0a17 */
[----:B------:R-:W-:Y:S01]  /*7f90*/  IADD3 R13, P0, RZ, -R19, RZ ;  /* 0x80000013ff0d7210 */ /* 0x000fe20007f1e0ff */
[----:B------:R-:W-:Y:S02]  /*7fa0*/  ULDC UR6, c[0x0][0x154] ;  /* 0x0000550000067ab9 */ /* 0x000fe40000000800 */
[----:B------:R-:W-:Y:S02]  /*7fb0*/  IMAD R25, R25, R23, R22 ;  /* 0x0000001719197224 */ /* 0x000fe400078e0216 */
[----:B------:R-:W0:Y:S01]  /*7fc0*/  LDC R14, c[0x0][0x618] ;  /* 0x00018600ff0e7b82 */ /* 0x000e220000000800 */
[----:B------:R-:W-:-:S02]  /*7fd0*/  IMAD.X R7, RZ, RZ, ~R7, P0 ;  /* 0x000000ffff077224 */ /* 0x000fc400000e0e07 */
[----:B--2---:R-:W-:-:S04]  /*7fe0*/  IMAD.WIDE.U32 R10, R13, R20, R2 ;  /* 0x000000140d0a7225 */ /* 0x004fc800078e0002 */
[----:B------:R-:W-:Y:S01]  /*7ff0*/  IMAD R12, R7, R20, RZ ;  /* 0x00000014070c7224 */ /* 0x000fe200078e02ff */
[----:B------:R-:W1:Y:S03]  /*8000*/  LDC R26, c[0x0][0x608] ;  /* 0x00018200ff1a7b82 */ /* 0x000e660000000800 */
[----:B------:R-:W-:Y:S02]  /*8010*/  IMAD R7, R13, R21, R12 ;  /* 0x000000150d077224 */ /* 0x000fe400078e020c */
[----:B------:R-:W-:Y:S02]  /*8020*/  IMAD.MOV.U32 R13, RZ, RZ, 0x1 ;  /* 0x00000001ff0d7424 */ /* 0x000fe400078e00ff */
[----:B------:R-:W-:Y:S01]  /*8030*/  IMAD.IADD R7, R11, 0x1, R7 ;  /* 0x000000010b077824 */ /* 0x000fe200078e0207 */
[----:B------:R-:W2:Y:S01]  /*8040*/  LDC R28, c[0x0][0x658] ;  /* 0x00019600ff1c7b82 */ /* 0x000ea20000000800 */
[----:B------:R-:W-:-:S02]  /*8050*/  I2FP.F32.U32 R11, R24 ;  /* 0x00000018000b7245 */ /* 0x000fc40000201000 */
[----:B---3--:R-:W-:-:S03]  /*8060*/  ISETP.NE.U32.AND P0, PT, R30, RZ, PT ;  /* 0x000000ff1e00720c */ /* 0x008fc60003f05070 */
[----:B------:R-:W-:Y:S01]  /*8070*/  FMUL R12, R11, UR6 ;  /* 0x000000060b0c7c20 */ /* 0x000fe20008400000 */
[----:B------:R-:W-:Y:S01]  /*8080*/  ISETP.NE.AND.EX P0, PT, R31, RZ, PT, P0 ;  /* 0x000000ff1f00720c */ /* 0x000fe20003f05300 */
[----:B------:R-:W3:Y:S01]  /*8090*/  LDC R23, c[0x0][0x148] ;  /* 0x00005200ff177b82 */ /* 0x000ee20000000800 */
[-CC-:B0-----:R-:W-:Y:S01]  /*80a0*/  SHF.R.U64 R18, R10, R14.reuse, R7.reuse ;  /* 0x0000000e0a127219 */ /* 0x181fe20000001207 */
[----:B------:R0:W4:Y:S01]  /*80b0*/  F2I.U32.TRUNC.NTZ R20, R12 ;  /* 0x0000000c00147305 */ /* 0x000122000020f000 */
[----:B------:R-:W-:Y:S01]  /*80c0*/  SHF.R.U32.HI R7, RZ, R14, R7 ;  /* 0x0000000eff077219 */ /* 0x000fe20000011607 */
[----:B------:R-:W-:-:S04]  /*80d0*/  IMAD.MOV.U32 R11, RZ, RZ, -0x1 ;  /* 0xffffffffff0b7424 */ /* 0x000fc800078e00ff */
[----:B------:R-:W0:Y:S01]  /*80e0*/  LDC R22, c[0x0][0x600] ;  /* 0x00018000ff167b82 */ /* 0x000e220000000800 */
[-CC-:B-1----:R-:W-:Y:S02]  /*80f0*/  SHF.R.U64 R16, R18, R26.reuse, R7.reuse ;  /* 0x0000001a12107219 */ /* 0x182fe40000001207 */
[----:B------:R-:W-:-:S05]  /*8100*/  SHF.R.U32.HI R7, RZ, R26, R7 ;  /* 0x0000001aff077219 */ /* 0x000fca0000011607 */
[----:B------:R-:W1:Y:S01]  /*8110*/  LDC R29, c[0x0][0x648] ;  /* 0x00019200ff1d7b82 */ /* 0x000e620000000800 */
[-C--:B--2---:R-:W-:Y:S02]  /*8120*/  SHF.L.U32 R10, R11, R28.reuse, RZ ;  /* 0x0000001c0b0a7219 */ /* 0x084fe400000006ff */
[-CC-:B------:R-:W-:Y:S02]  /*8130*/  SHF.R.U64 R21, R16, R28.reuse, R7.reuse ;  /* 0x0000001c10157219 */ /* 0x180fe40000001207 */
[----:B------:R-:W-:Y:S02]  /*8140*/  SHF.R.U32.HI R11, RZ, R28, R7 ;  /* 0x0000001cff0b7219 */ /* 0x000fe40000011607 */
[----:B------:R-:W-:Y:S01]  /*8150*/  LOP3.LUT R27, RZ, R10, RZ, 0x33, !PT ;  /* 0x0000000aff1b7212 */ /* 0x000fe200078e33ff */
[----:B------:R-:W2:Y:S01]  /*8160*/  LDC R33, c[0x0][0x638] ;  /* 0x00018e00ff217b82 */ /* 0x000ea20000000800 */
[----:B------:R-:W-:Y:S01]  /*8170*/  SHF.L.U32 R28, R13, R28, RZ ;  /* 0x0000001c0d1c7219 */ /* 0x000fe200000006ff */
[----:B------:R-:W-:-:S06]  /*8180*/  IMAD.MOV.U32 R10, RZ, RZ, R21 ;  /* 0x000000ffff0a7224 */ /* 0x000fcc00078e0015 */
[----:B------:R-:W0:Y:S01]  /*8190*/  LDC R34, c[0x0][0x610] ;  /* 0x00018400ff227b82 */ /* 0x000e220000000800 */
[----:B----4-:R-:W-:Y:S05]  /*81a0*/  @!P0 BRA `(.L_x_170) ;  /* 0x0000000000288947 */ /* 0x010fea0003800000 */
[----:B------:R-:W4:Y:S02]  /*81b0*/  LDC R10, c[0x0][0x64c] ;  /* 0x00019300ff0a7b82 */ /* 0x000f240000000800 */
[----:B----4-:R-:W-:-:S05]  /*81c0*/  IADD3 R7, P0, R21, R10, RZ ;  /* 0x0000000a15077210 */ /* 0x010fca0007f1e0ff */
[----:B------:R-:W-:-:S04]  /*81d0*/  IMAD.X R17, RZ, RZ, R11, P0 ;  /* 0x000000ffff117224 */ /* 0x000fc800000e060b */
[----:B------:R-:W-:-:S04]  /*81e0*/  IMAD.WIDE.U32 R10, R17, R30, RZ ;  /* 0x0000001e110a7225 */ /* 0x000fc800078e00ff */
[----:B0-----:R-:W-:-:S04]  /*81f0*/  IMAD.WIDE.U32 R12, P0, R7, R31, R10 ;  /* 0x0000001f070c7225 */ /* 0x001fc8000780000a */
[----:B------:R-:W-:-:S04]  /*8200*/  IMAD.WIDE.U32 R10, R7, R30, RZ ;  /* 0x0000001e070a7225 */ /* 0x000fc800078e00ff */
[----:B------:R-:W-:Y:S01]  /*8210*/  IMAD.X R15, RZ, RZ, RZ, P0 ;  /* 0x000000ffff0f7224 */ /* 0x000fe200000e06ff */
[----:B------:R-:W-:Y:S01]  /*8220*/  IADD3 RZ, P0, R11, R12, RZ ;  /* 0x0000000c0bff7210 */ /* 0x000fe20007f1e0ff */
[----:B------:R-:W-:-:S04]  /*8230*/  IMAD.MOV.U32 R14, RZ, RZ, R13 ;  /* 0x000000ffff0e7224 */ /* 0x000fc800078e000d */
[----:B------:R-:W-:-:S08]  /*8240*/  IMAD.WIDE.U32.X R10, R17, R31, R14, P0 ;  /* 0x0000001f110a7225 */ /* 0x000fd000000e040e */
.L_x_170:
[----:B-1----:R-:W-:Y:S01]  /*8250*/  SHF.R.U64 R7, R10, R29, R11 ;  /* 0x0000001d0a077219 */ /* 0x002fe2000000120b */
[----:B0-----:R-:W-:Y:S01]  /*8260*/  VIADD R11, R22, 0xffffffff ;  /* 0xffffffff160b7836 */ /* 0x001fe20000000000 */
[----:B------:R-:W-:Y:S01]  /*8270*/  LOP3.LUT R32, R16, R27, RZ, 0xc0, !PT ;  /* 0x0000001b10207212 */ /* 0x000fe200078ec0ff */
[----:B------:R-:W-:Y:S02]  /*8280*/  IMAD.MOV R20, RZ, RZ, -R20 ;  /* 0x000000ffff147224 */ /* 0x000fe400078e0a14 */
[----:B------:R-:W-:Y:S01]  /*8290*/  IMAD.MOV R10, RZ, RZ, -R7 ;  /* 0x000000ffff0a7224 */ /* 0x000fe200078e0a07 */
[----:B------:R-:W-:Y:S01]  /*82a0*/  LOP3.LUT R18, R18, R11, RZ, 0xc0, !PT ;  /* 0x0000000b12127212 */ /* 0x000fe200078ec0ff */
[----:B------:R-:W-:Y:S02]  /*82b0*/  IMAD R32, R28, R7, R32 ;  /* 0x000000071c207224 */ /* 0x000fe400078e0220 */
[----:B---3--:R-:W-:Y:S02]  /*82c0*/  @P3 IMAD R25, R23, R20, R24 ;  /* 0x0000001417193224 */ /* 0x008fe400078e0218 */
[----:B--2---:R-:W-:-:S02]  /*82d0*/  IMAD R7, R10, R33, R21 ;  /* 0x000000210a077224 */ /* 0x004fc400078e0215 */
[----:B------:R-:W-:Y:S02]  /*82e0*/  IMAD R32, R32, R34, R25 ;  /* 0x0000002220207224 */ /* 0x000fe400078e0219 */
[----:B------:R-:W-:Y:S02]  /*82f0*/  IMAD R7, R7, R22, R18 ;  /* 0x0000001607077224 */ /* 0x000fe400078e0212 */
[----:B------:R-:W-:-:S03]  /*8300*/  IMAD.MOV.U32 R10, RZ, RZ, 0x1 ;  /* 0x00000001ff0a7424 */ /* 0x000fc600078e00ff */
[----:B------:R-:W-:Y:S02]  /*8310*/  SEL R11, R7, R32, !P3 ;  /* 0x00000020070b7207 */ /* 0x000fe40005800000 */
[----:B------:R-:W-:Y:S01]  /*8320*/  SEL R32, R32, R7, !P3 ;  /* 0x0000000720207207 */ /* 0x000fe20005800000 */
[----:B------:R-:W-:-:S07]  /*8330*/  IMAD.MOV.U32 R7, RZ, RZ, R19 ;  /* 0x000000ffff077224 */ /* 0x000fce00078e0013 */
.L_x_168:
[----:B------:R-:W-:Y:S01]  /*8340*/  LOP3.LUT P0, RZ, R10, 0xff, RZ, 0xc0, !PT ;  /* 0x000000ff0aff7812 */ /* 0x000fe2000780c0ff */
[----:B------:R-:W-:-:S12]  /*8350*/  IMAD.MOV.U32 R10, RZ, RZ, R32 ;  /* 0x000000ffff0a7224 */ /* 0x000fd800078e0020 */
[----:B------:R-:W-:Y:S05]  /*8360*/  @P0 BRA `(.L_x_171) ;  /* 0xffffff8c00a80947 */ /* 0x000fea000383ffff */
[----:B------:R-:W-:Y:S05]  /*8370*/  EXIT ;  /* 0x000000000000794d */ /* 0x000fea0003800000 */
.L_x_7:
        /* <DEDUP_REMOVED lines=26> */
.L_x_173:
[----:B------:R-:W0:Y:S01]  /*8520*/  LDC.64 R28, c[0x0][0x640] ;  /* 0x00019000ff1c7b82 */ /* 0x000e220000000a00 */
[-CC-:B------:R-:W-:Y:S01]  /*8530*/  SHF.R.U64 R21, R16, R6.reuse, R17.reuse ;  /* 0x0000000610157219 */ /* 0x180fe20000001211 */
[----:B------:R-:W-:Y:S01]  /*8540*/  IMAD.MOV.U32 R31, RZ, RZ, 0x1 ;  /* 0x00000001ff1f7424 */ /* 0x000fe200078e00ff */
[----:B------:R-:W-:Y:S02]  /*8550*/  SHF.R.U32.HI R5, RZ, R6, R17 ;  /* 0x00000006ff057219 */ /* 0x000fe40000011611 */
        /* <DEDUP_REMOVED lines=9> */
[----:B0-----:R-:W-:Y:S01]  /*85f0*/  ISETP.NE.U32.AND P0, PT, R28, RZ, PT ;  /* 0x000000ff1c00720c */ /* 0x001fe20003f05070 */
[----:B------:R-:W-:-:S03]  /*8600*/  IMAD.MOV.U32 R11, RZ, RZ, -0x1 ;  /* 0xffffffffff0b7424 */ /* 0x000fc600078e00ff */
[----:B------:R-:W-:Y:S02]  /*8610*/  ISETP.NE.AND.EX P0, PT, R29, RZ, PT, P0 ;  /* 0x000000ff1d00720c */ /* 0x000fe40003f05300 */
[----:B------:R-:W0:Y:S01]  /*8620*/  LDC R24, c[0x0][0x600] ;  /* 0x00018000ff187b82 */ /* 0x000e220000000800 */
[-CC-:B-1----:R-:W-:Y:S02]  /*8630*/  SHF.R.U64 R18, R10, R14.reuse, R5.reuse ;  /* 0x0000000e0a127219 */ /* 0x182fe40000001205 */
[----:B------:R-:W-:-:S05]  /*8640*/  SHF.R.U32.HI R5, RZ, R14, R5 ;  /* 0x0000000eff057219 */ /* 0x000fca0000011605 */
        /* <DEDUP_REMOVED lines=21> */
.L_x_174:
[----:B-1----:R-:W-:Y:S01]  /*87a0*/  SHF.R.U64 R6, R10, R25, R11 ;  /* 0x000000190a067219 */ /* 0x002fe2000000120b */
[----:B0-----:R-:W-:Y:S01]  /*87b0*/  VIADD R11, R24, 0xffffffff ;  /* 0xffffffff180b7836 */ /* 0x001fe20000000000 */
[----:B------:R-:W-:Y:S01]  /*87c0*/  SHF.L.U32 R9, R31, R26, RZ ;  /* 0x0000001a1f097219 */ /* 0x000fe200000006ff */
[----:B------:R-:W-:Y:S01]  /*87d0*/  @P3 IMAD R12, R13, R20, R8 ;  /* 0x000000140d0c3224 */ /* 0x000fe200078e0208 */
[----:B------:R-:W-:Y:S01]  /*87e0*/  LOP3.LUT R5, R22, R33, RZ, 0xc0, !PT ;  /* 0x0000002116057212 */ /* 0x000fe200078ec0ff */
[----:B------:R-:W-:Y:S01]  /*87f0*/  IMAD.MOV R10, RZ, RZ, -R6 ;  /* 0x000000ffff0a7224 */ /* 0x000fe200078e0a06 */
[----:B------:R-:W-:Y:S01]  /*8800*/  LOP3.LUT R18, R18, R11, RZ, 0xc0, !PT ;  /* 0x0000000b12127212 */ /* 0x000fe200078ec0ff */
[----:B------:R-:W-:Y:S02]  /*8810*/  IMAD.MOV.U32 R16, RZ, RZ, R21 ;  /* 0x000000ffff107224 */ /* 0x000fe400078e0015 */
[----:B------:R-:W-:Y:S02]  /*8820*/  IMAD R9, R9, R6, R5 ;  /* 0x0000000609097224 */ /* 0x000fe400078e0205 */
[----:B--2---:R-:W-:-:S02]  /*8830*/  IMAD R5, R10, R27, R23 ;  /* 0x0000001b0a057224 */ /* 0x004fc400078e0217 */
[----:B---3--:R-:W-:Y:S02]  /*8840*/  IMAD R12, R9, R30, R12 ;  /* 0x0000001e090c7224 */ /* 0x008fe400078e020c */
[----:B------:R-:W-:Y:S02]  /*8850*/  IMAD.MOV.U32 R6, RZ, RZ, 0x1 ;  /* 0x00000001ff067424 */ /* 0x000fe400078e00ff */
[----:B------:R-:W-:-:S03]  /*8860*/  IMAD R9, R5, R24, R18 ;  /* 0x0000001805097224 */ /* 0x000fc600078e0212 */
[----:B------:R-:W-:Y:S02]  /*8870*/  PRMT R5, R6, 0x7610, R5 ;  /* 0x0000761006057816 */ /* 0x000fe40000000005 */
[----:B------:R-:W-:Y:S02]  /*8880*/  SEL R6, R9, R12, !P3 ;  /* 0x0000000c09067207 */ /* 0x000fe40005800000 */
[----:B------:R-:W-:-:S07]  /*8890*/  SEL R18, R12, R9, !P3 ;  /* 0x000000090c127207 */ /* 0x000fce0005800000 */
.L_x_172:
[----:B------:R-:W-:-:S08]  /*88a0*/  NOP ;  /* 0x0000000000007918 */ /* 0x000fd00000000000 */
[----:B------:R-:W0:-:S00]  /*88b0*/  USETMAXREG.DEALLOC.CTAPOOL 0x28 ;  /* 0x00000028000079c8 */ /* 0x000e0000080e0500 */
[----:B0-----:R-:W-:-:S13]  /*88c0*/  ISETP.NE.AND P0, PT, R7, RZ, PT ;  /* 0x000000ff0700720c */ /* 0x001fda0003f05270 */
[----:B------:R-:W-:Y:S05]  /*88d0*/  @P0 EXIT ;  /* 0x000000000000094d */ /* 0x000fea0003800000 */
[----:B------:R-:W-:Y:S01]  /*88e0*/  LOP3.LUT P0, RZ, R5, 0xff, RZ, 0xc0, !PT ;  /* 0x000000ff05ff7812 */ /* 0x000fe2000780c0ff */
[----:B------:R-:W-:Y:S02]  /*88f0*/  IMAD.MOV.U32 R5, RZ, RZ, 0x1 ;  /* 0x00000001ff057424 */ /* 0x000fe400078e00ff */
[----:B------:R-:W-:-:S10]  /*8900*/  IMAD.MOV.U32 R17, RZ, RZ, RZ ;  /* 0x000000ffff117224 */ /* 0x000fd400078e00ff */
[----:B------:R-:W-:Y:S05]  /*8910*/  @!P0 BRA `(.L_x_175) ;  /* 0x0000000c003c8947 */ /* 0x000fea0003800000 */
[----:B------:R-:W0:Y:S01]  /*8920*/  LDC R5, c[0x0][0x28c] ;  /* 0x0000a300ff057b82 */ /* 0x000e220000000800 */
[----:B------:R-:W1:Y:S01]  /*8930*/  S2R R12, SR_CgaCtaId ;  /* 0x00000000000c7919 */ /* 0x000e620000008800 */
[----:B------:R-:W-:Y:S01]  /*8940*/  ULDC UR5, c[0x0][0x658] ;  /* 0x0001960000057ab9 */ /* 0x000fe20000000800 */
[----:B------:R-:W-:Y:S01]  /*8950*/  UMOV UR7, 0xffffffff ;  /* 0xffffffff00077882 */ /* 0x000fe20000000000 */
[----:B------:R-:W-:Y:S01]  /*8960*/  ULDC UR6, c[0x0][0xc] ;  /* 0x0000030000067ab9 */ /* 0x000fe20000000800 */
[----:B------:R-:W-:Y:S01]  /*8970*/  USHF.L.U32 UR8, UR7, UR5, URZ ;  /* 0x0000000507087299 */ /* 0x000fe2000800063f */
[----:B------:R-:W-:Y:S01]  /*8980*/  BSSY B0, `(.L_x_175) ;  /* 0x00000c8000007945 */ /* 0x000fe20003800000 */
[----:B------:R-:W-:Y:S01]  /*8990*/  UMOV UR9, 0x1 ;  /* 0x0000000100097882 */ /* 0x000fe20000000000 */
[----:B------:R-:W-:Y:S01]  /*89a0*/  ULDC UR7, c[0x0][0x10] ;  /* 0x0000040000077ab9 */ /* 0x000fe20000000800 */
[----:B------:R-:W-:Y:S01]  /*89b0*/  USHF.L.U32 UR18, UR9, UR5, URZ ;  /* 0x0000000509127299 */ /* 0x000fe2000800063f */
[----:B------:R-:W-:Y:S01]  /*89c0*/  IMAD.MOV.U32 R14, RZ, RZ, 0x1 ;  /* 0x00000001ff0e7424 */ /* 0x000fe200078e00ff */
[----:B------:R-:W-:Y:S01]  /*89d0*/  UIMAD.WIDE.U32 UR6, UR6, UR7, URZ ;  /* 0x00000007060672a5 */ /* 0x000fe2000f8e003f */
[----:B------:R-:W-:Y:S01]  /*89e0*/  LOP3.LUT R15, R4, 0x2, RZ, 0xfc, !PT ;  /* 0x00000002040f7812 */ /* 0x000fe200078efcff */
[----:B------:R-:W-:Y:S01]  /*89f0*/  ULDC UR5, c[0x0][0x14] ;  /* 0x0000050000057ab9 */ /* 0x000fe20000000800 */
[----:B------:R-:W-:Y:S01]  /*8a00*/  IMAD.MOV.U32 R17, RZ, RZ, RZ ;  /* 0x000000ffff117224 */ /* 0x000fe200078e00ff */
[----:B------:R-:W-:-:S02]  /*8a10*/  UIMAD.WIDE.U32 UR20, UR6, UR5, URZ ;  /* 0x00000005061472a5 */ /* 0x000fc4000f8e003f */
[----:B------:R-:W-:Y:S01]  /*8a20*/  UIMAD UR13, UR7, UR5, URZ ;  /* 0x00000005070d72a4 */ /* 0x000fe2000f8e023f */
[----:B------:R-:W-:Y:S01]  /*8a30*/  ULDC UR4, c[0x0][0x600] ;  /* 0x0001800000047ab9 */ /* 0x000fe20000000800 */
[----:B------:R-:W-:Y:S02]  /*8a40*/  ULOP3.LUT UR17, URZ, UR8, URZ, 0x33, !UPT ;  /* 0x000000083f117292 */ /* 0x000fe4000f8e333f */
[----:B------:R-:W-:Y:S01]  /*8a50*/  UIADD3 UR4, UR4, -0x1, URZ ;  /* 0xffffffff04047890 */ /* 0x000fe2000fffe03f */
[----:B0-----:R-:W-:Y:S01]  /*8a60*/  VIADD R5, R5, 0x7f ;  /* 0x0000007f05057836 */ /* 0x001fe20000000000 */
[----:B------:R-:W-:Y:S01]  /*8a70*/  UIADD3 UR13, UR21, UR13, URZ ;  /* 0x0000000d150d7290 */ /* 0x000fe2000fffe03f */
[----:B------:R-:W-:-:S03]  /*8a80*/  ULDC.64 UR22, c[0x0][0x198] ;  /* 0x0000660000167ab9 */ /* 0x000fc60000000a00 */
[----:B------:R-:W-:-:S04]  /*8a90*/  SHF.R.S32.HI R8, RZ, 0x1f, R5 ;  /* 0x0000001fff087819 */ /* 0x000fc80000011405 */
[----:B------:R-:W-:Y:S01]  /*8aa0*/  LEA.HI R8, R8, R5, RZ, 0x7 ;  /* 0x0000000508087211 */ /* 0x000fe200078f38ff */
[C---:B-1----:R-:W-:Y:S02]  /*8ab0*/  IMAD.SHL.U32 R11, R12.reuse, 0x10, RZ ;  /* 0x000000100c0b7824 */ /* 0x042fe400078e00ff */
[----:B------:R-:W-:Y:S01]  /*8ac0*/  IMAD.SHL.U32 R12, R12, 0x800, RZ ;  /* 0x000008000c0c7824 */ /* 0x000fe200078e00ff */
[----:B------:R-:W-:Y:S01]  /*8ad0*/  SHF.R.S32.HI R10, RZ, 0x7, R8 ;  /* 0x00000007ff0a7819 */ /* 0x000fe20000011408 */
[----:B------:R-:W-:Y:S01]  /*8ae0*/  IMAD.MOV.U32 R5, RZ, RZ, 0x1 ;  /* 0x00000001ff057424 */ /* 0x000fe200078e00ff */
[----:B------:R-:W-:Y:S02]  /*8af0*/  LOP3.LUT R11, R11, 0x30, RZ, 0xc0, !PT ;  /* 0x000000300b0b7812 */ /* 0x000fe400078ec0ff */
[----:B------:R-:W-:Y:S01]  /*8b00*/  LOP3.LUT R12, R12, 0x1800, RZ, 0xc0, !PT ;  /* 0x000018000c0c7812 */ /* 0x000fe200078ec0ff */
[----:B------:R-:W-:-:S07]  /*8b10*/  VIADD R13, R10, 0x1 ;  /* 0x000000010a0d7836 */ /* 0x000fce0000000000 */
.L_x_186:
[----:B------:R-:W-:-:S03]  /*8b20*/  UMOV UR5, 0xffffffff ;  /* 0xffffffff00057882 */ /* 0x000fc60000000000 */
[----:B------:R-:W-:Y:S05]  /*8b30*/  BRA.DIV UR5, `(.L_x_176) ;  /* 0x0000000e05c87947 */ /* 0x000fea000b800000 */
[----:B------:R-:W-:-:S13]  /*8b40*/  ELECT P0, URZ, PT ;  /* 0x00000000003f782f */ /* 0x000fda0003800000 */
.L_x_198:
[----:B------:R-:W0:Y:S01]  /*8b50*/  LDC R7, c[0x0][0x28c] ;  /* 0x0000a300ff077b82 */ /* 0x000e220000000800 */
[----:B------:R-:W-:Y:S01]  /*8b60*/  BSSY B1, `(.L_x_177) ;  /* 0x0000038000017945 */ /* 0x000fe20003800000 */
[----:B0-----:R-:W-:-:S13]  /*8b70*/  ISETP.LT.OR P0, PT, R7, 0x1, !P0 ;  /* 0x000000010700780c */ /* 0x001fda0004701670 */
[----:B------:R-:W-:Y:S05]  /*8b80*/  @P0 BRA `(.L_x_178) ;  /* 0x0000000000d40947 */ /* 0x000fea0003800000 */
[----:B------:R-:W-:Y:S02]  /*8b90*/  IMAD R20, R6, 0x40, R11 ;  /* 0x0000004006147824 */ /* 0x000fe400078e020b */
[----:B------:R-:W-:Y:S02]  /*8ba0*/  IMAD.SHL.U32 R19, R18, 0x100, RZ ;  /* 0x0000010012137824 */ /* 0x000fe400078e00ff */
[----:B------:R-:W-:Y:S02]  /*8bb0*/  IMAD.MOV.U32 R23, RZ, RZ, RZ ;  /* 0x000000ffff177224 */ /* 0x000fe400078e00ff */
[----:B------:R-:W-:Y:S02]  /*8bc0*/  IMAD.MOV.U32 R6, RZ, RZ, R13 ;  /* 0x000000ffff067224 */ /* 0x000fe400078e000d */
[----:B------:R-:W-:Y:S02]  /*8bd0*/  IMAD.MOV.U32 R7, RZ, RZ, R5 ;  /* 0x000000ffff077224 */ /* 0x000fe400078e0005 */
[----:B------:R-:W-:-:S07]  /*8be0*/  IMAD.MOV.U32 R9, RZ, RZ, R17 ;  /* 0x000000ffff097224 */ /* 0x000fce00078e0011 */
.L_x_181:
[----:B------:R-:W0:Y:S01]  /*8bf0*/  S2R R21, SR_CgaCtaId ;  /* 0x0000000000157919 */ /* 0x000e220000008800 */
[----:B------:R-:W-:Y:S02]  /*8c00*/  MOV R8, 0x400 ;  /* 0x0000040000087802 */ /* 0x000fe40000000f00 */
[----:B------:R-:W-:-:S13]  /*8c10*/  LOP3.LUT P1, RZ, R0, 0x7f, RZ, 0xc0, !PT ;  /* 0x0000007f00ff7812 */ /* 0x000fda000782c0ff */
[----:B------:R-:W1:Y:S01]  /*8c20*/  @!P1 LDC R18, c[0x0][0x500] ;  /* 0x00014000ff129b82 */ /* 0x000e620000000800 */
[----:B0-----:R-:W-:Y:S02]  /*8c30*/  LEA R22, R21, R8, 0x18 ;  /* 0x0000000815167211 */ /* 0x001fe400078ec0ff */
[----:B------:R-:W-:-:S03]  /*8c40*/  SHF.L.U32 R8, R7, 0x1f, RZ ;  /* 0x0000001f07087819 */ /* 0x000fc600000006ff */
[----:B------:R-:W-:-:S04]  /*8c50*/  IMAD R21, R9, 0x8, R22 ;  /* 0x0000000809157824 */ /* 0x000fc800078e0216 */
[----:B------:R-:W0:Y:S02]  /*8c60*/  SYNCS.PHASECHK.TRANS64.TRYWAIT P0, [R21+URZ+0x28], R8 ;  /* 0x00002808150075a7 */ /* 0x000e24000800017f */
[----:B01----:R-:W-:Y:S05]  /*8c70*/  @!P0 BRA `(.L_x_179) ;  /* 0x0000000c00988947 */ /* 0x003fea0003800000 */
.L_x_199:
[----:B0-----:R-:W-:Y:S01]  /*8c80*/  PRMT R8, R15, 0x9910, RZ ;  /* 0x000099100f087816 */ /* 0x001fe200000000ff */
[----:B------:R0:W-:Y:S03]  /*8c90*/  @!P1 SYNCS.ARRIVE.TRANS64 RZ, [R21+URZ], R18 ;  /* 0x0000001215ff99a7 */ /* 0x0001e6000800003f */
[----:B------:R-:W-:-:S13]  /*8ca0*/  ISETP.NE.AND P0, PT, R8, 0x2, PT ;  /* 0x000000020800780c */ /* 0x000fda0003f05270 */
[----:B0-----:R-:W-:Y:S05]  /*8cb0*/  @P0 BRA `(.L_x_180) ;  /* 0x0000000000040947 */ /* 0x001fea0003800000 */
[----:B------:R-:W-:Y:S01]  /*8cc0*/  BPT.TRAP 0x1 ;  /* 0x000000040000795c */ /* 0x000fe20000300000 */
.L_x_180:
[----:B------:R-:W-:Y:S01]  /*8cd0*/  R2UR UR16, R22 ;  /* 0x00000000161072ca */ /* 0x000fe200000e0000 */
[----:B------:R-:W-:Y:S01]  /*8ce0*/  IMAD R22, R9, 0x8000, R22 ;  /* 0x0000800009167824 */ /* 0x000fe200078e0216 */
[----:B------:R-:W-:Y:S01]  /*8cf0*/  R2UR UR9, R21 ;  /* 0x00000000150972ca */ /* 0x000fe200000e0000 */
[----:B------:R-:W-:Y:S01]  /*8d00*/  IMAD R8, R9, 0x2000, R12 ;  /* 0x0000200009087824 */ /* 0x000fe200078e020c */
[----:B------:R-:W-:Y:S01]  /*8d10*/  UIADD3 UR6, UP0, UR22, 0xf0, URZ ;  /* 0x000000f016067890 */ /* 0x000fe2000ff1e03f */
[----:B------:R-:W-:Y:S01]  /*8d20*/  VIADD R6, R6, 0xffffffff ;  /* 0xffffffff06067836 */ /* 0x000fe20000000000 */
[----:B------:R-:W-:Y:S01]  /*8d30*/  R2UR UR5, R22 ;  /* 0x00000000160572ca */ /* 0x000fe200000e0000 */
[----:B------:R-:W-:Y:S01]  /*8d40*/  UIADD3 UR24, UP1, UR22, 0x1f0, URZ ;  /* 0x000001f016187890 */ /* 0x000fe2000ff3e03f */
[----:B------:R-:W-:Y:S01]  /*8d50*/  R2UR UR8, R8 ;  /* 0x00000000080872ca */ /* 0x000fe200000e0000 */
[----:B------:R-:W-:Y:S01]  /*8d60*/  UIADD3.X UR7, URZ, UR23, URZ, UP0, !UPT ;  /* 0x000000173f077290 */ /* 0x000fe200087fe43f */
[----:B------:R-:W-:Y:S01]  /*8d70*/  R2UR UR11, R19 ;  /* 0x00000000130b72ca */ /* 0x000fe200000e0000 */
[----:B------:R-:W-:Y:S01]  /*8d80*/  VIADD R9, R9, 0x1 ;  /* 0x0000000109097836 */ /* 0x000fe20000000000 */
[----:B------:R-:W-:Y:S01]  /*8d90*/  R2UR UR10, R23 ;  /* 0x00000000170a72ca */ /* 0x000fe200000e0000 */
[----:B------:R-:W-:Y:S01]  /*8da0*/  UIADD3.X UR25, URZ, UR23, URZ, UP1, !UPT ;  /* 0x000000173f197290 */ /* 0x000fe20008ffe43f */
[----:B------:R-:W-:Y:S01]  /*8db0*/  R2UR UR12, R16 ;  /* 0x00000000100c72ca */ /* 0x000fe200000e0000 */
[----:B------:R-:W-:Y:S01]  /*8dc0*/  UMOV UR14, 0x0 ;  /* 0x00000000000e7882 */ /* 0x000fe20000000000 */
[----:B------:R-:W-:Y:S01]  /*8dd0*/  R2UR UR19, R20 ;  /* 0x00000000141372ca */ /* 0x000fe200000e0000 */
[----:B------:R-:W-:Y:S01]  /*8de0*/  UMOV UR15, 0x10000000 ;  /* 0x10000000000f7882 */ /* 0x000fe20000000000 */
[----:B------:R-:W-:Y:S01]  /*8df0*/  ISETP.GT.AND P1, PT, R6, 0x1, PT ;  /* 0x000000010600780c */ /* 0x000fe20003f24270 */
[----:B------:R-:W-:Y:S01]  /*8e00*/  UIADD3 UR5, UR5, 0x100, URZ ;  /* 0x0000010005057890 */ /* 0x000fe2000fffe03f */
[----:B------:R-:W-:Y:S01]  /*8e10*/  ISETP.NE.AND P0, PT, R9, 0x5, PT ;  /* 0x000000050900780c */ /* 0x000fe20003f05270 */
[----:B------:R-:W-:Y:S01]  /*8e20*/  UIADD3 UR16, UR16, 0x28100, UR8 ;  /* 0x0002810010107890 */ /* 0x000fe2000fffe008 */
[----:B------:R-:W-:Y:S01]  /*8e30*/  VIADD R23, R23, 0x80 ;  /* 0x0000008017177836 */ /* 0x000fe20000000000 */
[----:B------:R-:W-:Y:S01]  /*8e40*/  UMOV UR26, 0xf0000 ;  /* 0x000f0000001a7882 */ /* 0x000fe20000000000 */
[----:B------:R-:W-:-:S02]  /*8e50*/  SEL R8, RZ, 0x1, P0 ;  /* 0x00000001ff087807 */ /* 0x000fc40000000000 */
[----:B------:R-:W-:Y:S01]  /*8e60*/  UMOV UR8, UR5 ;  /* 0x0000000500087c82 */ /* 0x000fe20008000000 */
[----:B------:R-:W-:Y:S01]  /*8e70*/  SEL R9, R9, RZ, P0 ;  /* 0x000000ff09097207 */ /* 0x000fe20000000000 */
[----:B------:R0:W-:Y:S01]  /*8e80*/  UTMALDG.3D [UR8], [UR6], desc[UR14] ;  /* 0x00000e08060075b4 */ /* 0x0001e20008011000 */
[----:B------:R-:W-:Y:S01]  /*8e90*/  LOP3.LUT R7, R7, R8, RZ, 0x3c, !PT ;  /* 0x0000000807077212 */ /* 0x000fe200078e3cff */
[----:B0-----:R-:W-:Y:S01]  /*8ea0*/  UMOV UR11, UR19 ;  /* 0x00000013000b7c82 */ /* 0x001fe20008000000 */
[----:B------:R-:W-:Y:S02]  /*8eb0*/  UMOV UR8, UR16 ;  /* 0x0000001000087c82 */ /* 0x000fe40008000000 */
[----:B------:R0:W-:Y:S02]  /*8ec0*/  UTMALDG.3D.MULTICAST [UR8], [UR24], UR26, desc[UR14] ;  /* 0x00000e08180073b4 */ /* 0x0001e4000801181a */
[----:B0-----:R-:W-:Y:S05]  /*8ed0*/  @P1 BRA `(.L_x_181) ;  /* 0xfffffffc00441947 */ /* 0x001fea000383ffff */
.L_x_178:
[----:B------:R-:W-:Y:S05]  /*8ee0*/  BSYNC B1 ;  /* 0x0000000000017941 */ /* 0x000fea0003800000 */
.L_x_177:
[----:B------:R-:W-:Y:S01]  /*8ef0*/  LOP3.LUT P1, RZ, R14, 0xff, RZ, 0xc0, !PT ;  /* 0x000000ff0eff7812 */ /* 0x000fe2000782c0ff */
[C---:B------:R-:W-:Y:S01]  /*8f00*/  IMAD.IADD R17, R10.reuse, 0x1, R17 ;  /* 0x000000010a117824 */ /* 0x040fe200078e0211 */
[----:B------:R-:W-:Y:S01]  /*8f10*/  ULDC.64 UR6, c[0x0][0x650] ;  /* 0x0001940000067ab9 */ /* 0x000fe20000000a00 */
[C---:B------:R-:W-:Y:S01]  /*8f20*/  ISETP.GE.U32.AND P2, PT, R10.reuse, 0x5, PT ;  /* 0x000000050a00780c */ /* 0x040fe20003f46070 */
[----:B------:R-:W-:Y:S01]  /*8f30*/  BSSY B1, `(.L_x_182) ;  /* 0x000006a000017945 */ /* 0x000fe20003800000 */
[----:B------:R-:W-:Y:S01]  /*8f40*/  IMAD.MOV.U32 R18, RZ, RZ, -0x1 ;  /* 0xffffffffff127424 */ /* 0x000fe200078e00ff */
[----:B------:R-:W-:Y:S01]  /*8f50*/  ISETP.GT.U32.AND P0, PT, R17, 0x4, PT ;  /* 0x000000041100780c */ /* 0x000fe20003f04070 */
[----:B------:R-:W-:Y:S01]  /*8f60*/  IMAD.MOV.U32 R16, RZ, RZ, -0x1 ;  /* 0xffffffffff107424 */ /* 0x000fe200078e00ff */
[----:B------:R-:W-:Y:S02]  /*8f70*/  PRMT R14, RZ, 0x7610, R14 ;  /* 0x00007610ff0e7816 */ /* 0x000fe4000000000e */
[----:B------:R-:W-:-:S03]  /*8f80*/  ISETP.LT.U32.AND P0, PT, R10, 0x5, P0 ;  /* 0x000000050a00780c */ /* 0x000fc60000701070 */
[----:B------:R-:W0:Y:S01]  /*8f90*/  @P1 S2R R7, SR_CgaCtaId ;  /* 0x0000000000071919 */ /* 0x000e220000008800 */
[----:B------:R-:W-:-:S04]  /*8fa0*/  @P1 MOV R6, 0x400 ;  /* 0x0000040000061802 */ /* 0x000fc80000000f00 */
[----:B0-----:R-:W-:Y:S01]  /*8fb0*/  @P1 LEA R8, R7, R6, 0x18 ;  /* 0x0000000607081211 */ /* 0x001fe200078ec0ff */
[----:B------:R-:W-:Y:S01]  /*8fc0*/  IMAD.WIDE.U32 R6, R17, -0x33333333, RZ ;  /* 0xcccccccd11067825 */ /* 0x000fe200078e00ff */
[----:B------:R-:W-:Y:S02]  /*8fd0*/  SEL R6, RZ, 0x1, !P0 ;  /* 0x00000001ff067807 */ /* 0x000fe40004000000 */
[----:B------:R0:W-:Y:S01]  /*8fe0*/  @P1 SYNCS.ARRIVE.TRANS64.A1T0 RZ, [R8+URZ+0x68], RZ ;  /* 0x000068ff08ff19a7 */ /* 0x0001e2000810003f */
[----:B------:R-:W-:Y:S02]  /*8ff0*/  IADD3 R2, P1, R2, UR20, RZ ;  /* 0x0000001402027c10 */ /* 0x000fe4000ff3e0ff */
[----:B------:R-:W-:Y:S01]  /*9000*/  LOP3.LUT R5, R5, R6, RZ, 0x3c, !PT ;  /* 0x0000000605057212 */ /* 0x000fe200078e3cff */
[----:B------:R-:W-:Y:S01]  /*9010*/  IMAD.MOV.U32 R6, RZ, RZ, -0x1 ;  /* 0xffffffffff067424 */ /* 0x000fe200078e00ff */
[----:B------:R-:W-:Y:S02]  /*9020*/  IADD3.X R3, R3, UR13, RZ, P1, !PT ;  /* 0x0000000d03037c10 */ /* 0x000fe40008ffe4ff */
[----:B------:R-:W-:-:S02]  /*9030*/  ISETP.GE.U32.AND P0, PT, R2, UR6, PT ;  /* 0x0000000602007c0c */ /* 0x000fc4000bf06070 */
[----:B0-----:R-:W-:Y:S02]  /*9040*/  SHF.R.U32.HI R8, RZ, 0x2, R7 ;  /* 0x00000002ff087819 */ /* 0x001fe40000011607 */
[----:B------:R-:W-:Y:S02]  /*9050*/  ISETP.GE.U32.AND.EX P0, PT, R3, UR7, PT, P0 ;  /* 0x0000000703007c0c */ /* 0x000fe4000bf06100 */
[----:B------:R-:W-:Y:S01]  /*9060*/  @P2 LOP3.LUT R5, R5, 0x1, R8, 0x78, !PT ;  /* 0x0000000105052812 */ /* 0x000fe200078e7808 */
[----:B------:R-:W-:Y:S01]  /*9070*/  IMAD R17, R8, -0x5, R17 ;  /* 0xfffffffb08117824 */ /* 0x000fe200078e0211 */
[----:B------:R-:W-:-:S09]  /*9080*/  PRMT R7, RZ, 0x7610, R7 ;  /* 0x00007610ff077816 */ /* 0x000fd20000000007 */
[----:B------:R-:W-:Y:S05]  /*9090*/  @P0 BRA `(.L_x_183) ;  /* 0x00000004004c0947 */ /* 0x000fea0003800000 */
[----:B------:R-:W0:Y:S01]  /*90a0*/  S2R R18, SR_CTAID.X ;  /* 0x0000000000127919 */ /* 0x000e220000002500 */
[----:B------:R-:W-:Y:S01]  /*90b0*/  ULDC.64 UR6, c[0x0][0x628] ;  /* 0x00018a0000067ab9 */ /* 0x000fe20000000a00 */
[----:B------:R-:W-:Y:S01]  /*90c0*/  ULDC UR8, c[0x0][0x630] ;  /* 0x00018c0000087ab9 */ /* 0x000fe20000000800 */
[----:B------:R-:W-:Y:S01]  /*90d0*/  ISETP.NE.U32.AND P0, PT, RZ, UR6, PT ;  /* 0x00000006ff007c0c */ /* 0x000fe2000bf05070 */
[----:B------:R-:W1:Y:S01]  /*90e0*/  S2R R19, SR_CTAID.Y ;  /* 0x0000000000137919 */ /* 0x000e620000002600 */
[----:B------:R-:W-:Y:S01]  /*90f0*/  ULDC UR9, c[0x0][0x150] ;  /* 0x0000540000097ab9 */ /* 0x000fe20000000800 */
[----:B------:R-:W-:Y:S01]  /*9100*/  IMAD.MOV.U32 R6, RZ, RZ, R2 ;  /* 0x000000ffff067224 */ /* 0x000fe200078e0002 */
[----:B------:R-:W-:Y:S01]  /*9110*/  ISETP.NE.AND.EX P0, PT, RZ, UR7, PT, P0 ;  /* 0x00000007ff007c0c */ /* 0x000fe2000bf05300 */
[----:B------:R-:W-:Y:S01]  /*9120*/  IMAD.MOV.U32 R7, RZ, RZ, R3 ;  /* 0x000000ffff077224 */ /* 0x000fe200078e0003 */
[----:B0-----:R-:W-:-:S11]  /*9130*/  I2FP.F32.U32 R20, R18 ;  /* 0x0000001200147245 */ /* 0x001fd60000201000 */
[----:B------:R-:W-:Y:S05]  /*9140*/  @!P0 BRA `(.L_x_184) ;  /* 0x0000000000288947 */ /* 0x000fea0003800000 */
[----:B------:R-:W-:Y:S02]  /*9150*/  ULDC UR5, c[0x0][0x634] ;  /* 0x00018d0000057ab9 */ /* 0x000fe40000000800 */
[----:B------:R-:W-:-:S05]  /*9160*/  IADD3 R7, P0, R2, UR5, RZ ;  /* 0x0000000502077c10 */ /* 0x000fca000ff1e0ff */
[----:B------:R-:W-:-:S04]  /*9170*/  IMAD.X R21, RZ, RZ, R3, P0 ;  /* 0x000000ffff157224 */ /* 0x000fc800000e0603 */
[----:B------:R-:W-:-:S04]  /*9180*/  IMAD.WIDE.U32 R8, R21, UR6, RZ ;  /* 0x0000000615087c25 */ /* 0x000fc8000f8e00ff */
[----:B------:R-:W-:-:S04]  /*9190*/  IMAD.WIDE.U32 R8, P0, R7, UR7, R8 ;  /* 0x0000000707087c25 */ /* 0x000fc8000f800008 */
[----:B------:R-:W-:-:S04]  /*91a0*/  IMAD.WIDE.U32 R6, R7, UR6, RZ ;  /* 0x0000000607067c25 */ /* 0x000fc8000f8e00ff */
[----:B------:R-:W-:Y:S01]  /*91b0*/  IMAD.MOV.U32 R6, RZ, RZ, R9 ;  /* 0x000000ffff067224 */ /* 0x000fe200078e0009 */
[----:B------:R-:W-:Y:S01]  /*91c0*/  IADD3 RZ, P1, R7, R8, RZ ;  /* 0x0000000807ff7210 */ /* 0x000fe20007f3e0ff */
[----:B------:R-:W-:-:S04]  /*91d0*/  IMAD.X R7, RZ, RZ, RZ, P0 ;  /* 0x000000ffff077224 */ /* 0x000fc800000e06ff */
[----:B------:R-:W-:-:S08]  /*91e0*/  IMAD.WIDE.U32.X R6, R21, UR7, R6, P1 ;  /* 0x0000000715067c25 */ /* 0x000fd000088e0406 */
.L_x_184:
[--C-:B------:R-:W-:Y:S01]  /*91f0*/  SHF.R.U64 R16, R6, UR8, R7.reuse ;  /* 0x0000000806107c19 */ /* 0x100fe20008001207 */
[----:B------:R-:W-:Y:S01]  /*9200*/  FMUL R20, R20, UR9 ;  /* 0x0000000914147c20 */ /* 0x000fe20008400000 */
[----:B------:R-:W0:Y:S01]  /*9210*/  LDC R21, c[0x0][0x144] ;  /* 0x00005100ff157b82 */ /* 0x000e220000000800 */
[----:B-1----:R-:W-:Y:S01]  /*9220*/  I2FP.F32.U32 R8, R19 ;  /* 0x0000001300087245 */ /* 0x002fe20000201000 */
[----:B------:R-:W-:Y:S01]  /*9230*/  ULDC UR5, c[0x0][0x154] ;  /* 0x0000550000057ab9 */ /* 0x000fe20000000800 */
[----:B------:R-:W-:Y:S01]  /*9240*/  SHF.R.U32.HI R6, RZ, UR8, R7 ;  /* 0x00000008ff067c19 */ /* 0x000fe20008011607 */
[----:B------:R-:W-:Y:S01]  /*9250*/  ULDC.64 UR6, c[0x0][0x620] ;  /* 0x0001880000067ab9 */ /* 0x000fe20000000a00 */
[----:B------:R-:W-:Y:S01]  /*9260*/  IADD3 R7, P0, RZ, -R16, RZ ;  /* 0x80000010ff077210 */ /* 0x000fe20007f1e0ff */
[----:B------:R-:W1:Y:S01]  /*9270*/  F2I.U32.TRUNC.NTZ R20, R20 ;  /* 0x0000001400147305 */ /* 0x000e62000020f000 */
[----:B------:R-:W-:Y:S01]  /*9280*/  FMUL R8, R8, UR5 ;  /* 0x0000000508087c20 */ /* 0x000fe20008400000 */
[----:B------:R-:W2:Y:S01]  /*9290*/  LDC R22, c[0x0][0x148] ;  /* 0x00005200ff167b82 */ /* 0x000ea20000000800 */
[----:B------:R-:W-:Y:S01]  /*92a0*/  ULDC UR5, c[0x0][0x618] ;  /* 0x0001860000057ab9 */ /* 0x000fe20000000800 */
[----:B------:R-:W-:-:S04]  /*92b0*/  IMAD.X R6, RZ, RZ, ~R6, P0 ;  /* 0x000000ffff067224 */ /* 0x000fc800000e0e06 */
[----:B------:R-:W-:Y:S01]  /*92c0*/  IMAD R6, R6, UR6, RZ ;  /* 0x0000000606067c24 */ /* 0x000fe2000f8e02ff */
[----:B------:R-:W3:Y:S03]  /*92d0*/  F2I.U32.TRUNC.NTZ R8, R8 ;  /* 0x0000000800087305 */ /* 0x000ee6000020f000 */
[C---:B------:R-:W-:Y:S02]  /*92e0*/  IMAD R9, R7.reuse, UR7, R6 ;  /* 0x0000000707097c24 */ /* 0x040fe4000f8e0206 */
[----:B------:R-:W-:Y:S01]  /*92f0*/  IMAD.WIDE.U32 R6, R7, UR6, R2 ;  /* 0x0000000607067c25 */ /* 0x000fe2000f8e0002 */
[----:B------:R-:W-:Y:S02]  /*9300*/  ULDC.64 UR6, c[0x0][0x640] ;  /* 0x0001900000067ab9 */ /* 0x000fe40000000a00 */
[----:B------:R-:W-:Y:S01]  /*9310*/  ISETP.NE.U32.AND P0, PT, RZ, UR6, PT ;  /* 0x00000006ff007c0c */ /* 0x000fe2000bf05070 */
[----:B-1----:R-:W-:-:S02]  /*9320*/  IMAD.MOV R20, RZ, RZ, -R20 ;  /* 0x000000ffff147224 */ /* 0x002fc400078e0a14 */
[----:B------:R-:W-:Y:S01]  /*9330*/  IMAD.IADD R7, R7, 0x1, R9 ;  /* 0x0000000107077824 */ /* 0x000fe200078e0209 */
[----:B------:R-:W-:Y:S01]  /*9340*/  ISETP.NE.AND.EX P0, PT, RZ, UR7, PT, P0 ;  /* 0x00000007ff007c0c */ /* 0x000fe2000bf05300 */
[----:B0-----:R-:W-:-:S03]  /*9350*/  IMAD R18, R21, R20, R18 ;  /* 0x0000001415127224 */ /* 0x001fc600078e0212 */
[--C-:B------:R-:W-:Y:S01]  /*9360*/  SHF.R.U64 R20, R6, UR5, R7.reuse ;  /* 0x0000000506147c19 */ /* 0x100fe20008001207 */
[----:B---3--:R-:W-:Y:S01]  /*9370*/  IMAD.MOV R6, RZ, RZ, -R8 ;  /* 0x000000ffff067224 */ /* 0x008fe200078e0a08 */
[----:B------:R-:W-:Y:S01]  /*9380*/  SHF.R.U32.HI R7, RZ, UR5, R7 ;  /* 0x00000005ff077c19 */ /* 0x000fe20008011607 */
[----:B------:R-:W-:Y:S02]  /*9390*/  ULDC UR5, c[0x0][0x608] ;  /* 0x0001820000057ab9 */ /* 0x000fe40000000800 */
[----:B--2---:R-:W-:Y:S01]  /*93a0*/  @P3 IMAD R18, R22, R6, R19 ;  /* 0x0000000616123224 */ /* 0x004fe200078e0213 */
[--C-:B------:R-:W-:Y:S02]  /*93b0*/  SHF.R.U64 R22, R20, UR5, R7.reuse ;  /* 0x0000000514167c19 */ /* 0x100fe40008001207 */
[----:B------:R-:W-:Y:S01]  /*93c0*/  SHF.R.U32.HI R7, RZ, UR5, R7 ;  /* 0x00000005ff077c19 */ /* 0x000fe20008011607 */
[----:B------:R-:W-:-:S03]  /*93d0*/  ULDC UR5, c[0x0][0x658] ;  /* 0x0001960000057ab9 */ /* 0x000fc60000000800 */
[--C-:B------:R-:W-:Y:S02]  /*93e0*/  SHF.R.U64 R19, R22, UR5, R7.reuse ;  /* 0x0000000516137c19 */ /* 0x100fe40008001207 */
[----:B------:R-:W-:-:S03]  /*93f0*/  SHF.R.U32.HI R21, RZ, UR5, R7 ;  /* 0x00000005ff157c19 */ /* 0x000fc60008011607 */
[----:B------:R-:W-:Y:S02]  /*9400*/  IMAD.MOV.U32 R8, RZ, RZ, R19 ;  /* 0x000000ffff087224 */ /* 0x000fe400078e0013 */
[----:B------:R-:W-:Y:S01]  /*9410*/  IMAD.MOV.U32 R7, RZ, RZ, R21 ;  /* 0x000000ffff077224 */ /* 0x000fe200078e0015 */
[----:B------:R-:W-:Y:S06]  /*9420*/  @!P0 BRA `(.L_x_185) ;  /* 0x00000000002c8947 */ /* 0x000fec0003800000 */
        /* <DEDUP_REMOVED lines=9> */
[----:B------:R-:W-:-:S04]  /*94c0*/  IMAD.WIDE.U32.X R6, R21, UR7, R6, P1 ;  /* 0x0000000715067c25 */ /* 0x000fc800088e0406 */
[----:B------:R-:W-:-:S07]  /*94d0*/  IMAD.MOV.U32 R8, RZ, RZ, R6 ;  /* 0x000000ffff087224 */ /* 0x000fce00078e0006 */
.L_x_185:
[----:B------:R-:W-:Y:S01]  /*94e0*/  ULDC UR5, c[0x0][0x648] ;  /* 0x0001920000057ab9 */ /* 0x000fe20000000800 */
[----:B------:R-:W-:Y:S01]  /*94f0*/  LOP3.LUT R6, R22, UR17, RZ, 0xc0, !PT ;  /* 0x0000001116067c12 */ /* 0x000fe2000f8ec0ff */
[----:B------:R-:W-:Y:S01]  /*9500*/  ULDC UR6, c[0x0][0x610] ;  /* 0x0001840000067ab9 */ /* 0x000fe20000000800 */
[----:B------:R-:W-:Y:S01]  /*9510*/  SHF.R.U64 R7, R8, UR5, R7 ;  /* 0x0000000508077c19 */ /* 0x000fe20008001207 */
[----:B------:R-:W-:Y:S01]  /*9520*/  ULDC UR5, c[0x0][0x638] ;  /* 0x00018e0000057ab9 */ /* 0x000fe20000000800 */
[----:B------:R-:W-:-:S03]  /*9530*/  LOP3.LUT R20, R20, UR4, RZ, 0xc0, !PT ;  /* 0x0000000414147c12 */ /* 0x000fc6000f8ec0ff */
[----:B------:R-:W-:Y:S02]  /*9540*/  IMAD.MOV R8, RZ, RZ, -R7 ;  /* 0x000000ffff087224 */ /* 0x000fe400078e0a07 */
[----:B------:R-:W-:Y:S02]  /*9550*/  IMAD R7, R7, UR18, R6 ;  /* 0x0000001207077c24 */ /* 0x000fe4000f8e0206 */
[----:B------:R-:W-:Y:S01]  /*9560*/  IMAD R19, R8, UR5, R19 ;  /* 0x0000000508137c24 */ /* 0x000fe2000f8e0213 */
[----:B------:R-:W-:Y:S01]  /*9570*/  ULDC UR5, c[0x0][0x600] ;  /* 0x0001800000057ab9 */ /* 0x000fe20000000800 */
[----:B------:R-:W-:Y:S02]  /*9580*/  IMAD R18, R7, UR6, R18 ;  /* 0x0000000607127c24 */ /* 0x000fe4000f8e0212 */
[----:B------:R-:W-:Y:S02]  /*9590*/  IMAD R19, R19, UR5, R20 ;  /* 0x0000000513137c24 */ /* 0x000fe4000f8e0214 */
[----:B------:R-:W-:-:S03]  /*95a0*/  IMAD.MOV.U32 R7, RZ, RZ, 0x1 ;  /* 0x00000001ff077424 */ /* 0x000fc600078e00ff */
[----:B------:R-:W-:Y:S02]  /*95b0*/  SEL R6, R19, R18, !P3 ;  /* 0x0000001213067207 */ /* 0x000fe40005800000 */
[----:B------:R-:W-:-:S07]  /*95c0*/  SEL R18, R18, R19, !P3 ;  /* 0x0000001312127207 */ /* 0x000fce0005800000 */
.L_x_183:
[----:B------:R-:W-:Y:S05]  /*95d0*/  BSYNC B1 ;  /* 0x0000000000017941 */ /* 0x000fea0003800000 */
.L_x_182:
[----:B------:R-:W-:-:S13]  /*95e0*/  LOP3.LUT P0, RZ, R7, 0xff, RZ, 0xc0, !PT ;  /* 0x000000ff07ff7812 */ /* 0x000fda000780c0ff */
[----:B------:R-:W-:Y:S05]  /*95f0*/  @P0 BRA `(.L_x_186) ;  /* 0xfffffff400480947 */ /* 0x000fea000383ffff */
[----:B------:R-:W-:Y:S05]  /*9600*/  BSYNC B0 ;  /* 0x0000000000007941 */ /* 0x000fea0003800000 */
.L_x_175:
[----:B------:R-:W-:-:S03]  /*9610*/  UMOV UR5, 0xffffffff ;  /* 0xffffffff00057882 */ /* 0x000fc60000000000 */
[----:B------:R-:W-:Y:S05]  /*9620*/  BRA.DIV UR5, `(.L_x_187) ;  /* 0x0000000605407947 */ /* 0x000fea000b800000 */
[----:B------:R-:W-:-:S13]  /*9630*/  ELECT P0, URZ, PT ;  /* 0x00000000003f782f */ /* 0x000fda0003800000 */
.L_x_202:
[----:B------:R-:W-:Y:S04]  /*9640*/  BSSY B0, `(.L_x_188) ;  /* 0x0000034000007945 */ /* 0x000fe80003800000 */
[----:B------:R-:W-:Y:S05]  /*9650*/  @!P0 BRA `(.L_x_189) ;  /* 0x0000000000c88947 */ /* 0x000fea0003800000 */
[----:B------:R-:W-:-:S04]  /*9660*/  LOP3.LUT R4, R4, 0x2, RZ, 0xfc, !PT ;  /* 0x0000000204047812 */ /* 0x000fc800078efcff */
[----:B------:R-:W-:-:S13]  /*9670*/  ISETP.NE.AND P0, PT, R4, 0x3, PT ;  /* 0x000000030400780c */ /* 0x000fda0003f05270 */
[----:B------:R-:W-:Y:S05]  /*9680*/  @!P0 BRA `(.L_x_190) ;  /* 0x0000000000048947 */ /* 0x000fea0003800000 */
[----:B------:R-:W-:Y:S01]  /*9690*/  BPT.TRAP 0x1 ;  /* 0x000000040000795c */ /* 0x000fe20000300000 */
.L_x_190:
[----:B------:R-:W0:Y:S01]  /*96a0*/  S2R R3, SR_CgaCtaId ;  /* 0x0000000000037919 */ /* 0x000e220000008800 */
[----:B------:R-:W-:-:S04]  /*96b0*/  MOV R0, 0x400 ;  /* 0x0000040000007802 */ /* 0x000fc80000000f00 */
[----:B0-----:R-:W-:Y:S02]  /*96c0*/  LEA R0, R3, R0, 0x18 ;  /* 0x0000000003007211 */ /* 0x001fe400078ec0ff */
[----:B------:R-:W-:-:S03]  /*96d0*/  SHF.L.U32 R3, R5, 0x1f, RZ ;  /* 0x0000001f05037819 */ /* 0x000fc600000006ff */
[----:B------:R-:W-:-:S04]  /*96e0*/  VIADD R0, R0, 0x28 ;  /* 0x0000002800007836 */ /* 0x000fc80000000000 */
[C---:B------:R-:W-:Y:S02]  /*96f0*/  IMAD R6, R17.reuse, 0x8, R0 ;  /* 0x0000000811067824 */ /* 0x040fe400078e0200 */
[----:B------:R-:W-:Y:S02]  /*9700*/  VIADD R17, R17, 0x1 ;  /* 0x0000000111117836 */ /* 0x000fe40000000000 */
[----:B------:R-:W0:Y:S03]  /*9710*/  SYNCS.PHASECHK.TRANS64.TRYWAIT P0, [R6+URZ], R3 ;  /* 0x00000003060075a7 */ /* 0x000e26000800017f */
[----:B------:R-:W-:-:S04]  /*9720*/  ISETP.NE.AND P1, PT, R17, 0x5, PT ;  /* 0x000000051100780c */ /* 0x000fc80003f25270 */
[----:B------:R-:W-:Y:S02]  /*9730*/  SEL R2, RZ, 0x1, P1 ;  /* 0x00000001ff027807 */ /* 0x000fe40000800000 */
[----:B------:R-:W-:Y:S02]  /*9740*/  SEL R17, R17, RZ, P1 ;  /* 0x000000ff11117207 */ /* 0x000fe40000800000 */
[----:B------:R-:W-:-:S03]  /*9750*/  LOP3.LUT R8, R5, R2, RZ, 0x3c, !PT ;  /* 0x0000000205087212 */ /* 0x000fc600078e3cff */
[----:B------:R-:W-:Y:S01]  /*9760*/  IMAD R7, R17, 0x8, R0 ;  /* 0x0000000811077824 */ /* 0x000fe200078e0200 */
[----:B------:R-:W-:Y:S01]  /*9770*/  SHF.L.U32 R4, R8, 0x1f, RZ ;  /* 0x0000001f08047819 */ /* 0x000fe200000006ff */
[----:B0-----:R-:W-:Y:S06]  /*9780*/  @!P0 BRA `(.L_x_191) ;  /* 0x0000000400088947 */ /* 0x001fec0003800000 */
.L_x_203:
[----:B------:R-:W1:Y:S01]  /*9790*/  SYNCS.PHASECHK.TRANS64.TRYWAIT P0, [R7+URZ], R4 ;  /* 0x00000004070075a7 */ /* 0x000e62000800017f */
[----:B------:R-:W-:-:S05]  /*97a0*/  VIADD R2, R17, 0x1 ;  /* 0x0000000111027836 */ /* 0x000fca0000000000 */
[----:B------:R-:W-:-:S04]  /*97b0*/  ISETP.NE.AND P1, PT, R2, 0x5, PT ;  /* 0x000000050200780c */ /* 0x000fc80003f25270 */
[----:B0-----:R-:W-:Y:S02]  /*97c0*/  SEL R3, RZ, 0x1, P1 ;  /* 0x00000001ff037807 */ /* 0x001fe40000800000 */
[----:B------:R-:W-:Y:S02]  /*97d0*/  SEL R9, R2, RZ, P1 ;  /* 0x000000ff02097207 */ /* 0x000fe40000800000 */
[----:B------:R-:W-:-:S03]  /*97e0*/  LOP3.LUT R8, R8, R3, RZ, 0x3c, !PT ;  /* 0x0000000308087212 */ /* 0x000fc600078e3cff */
[----:B------:R-:W-:Y:S01]  /*97f0*/  IMAD R10, R9, 0x8, R0 ;  /* 0x00000008090a7824 */ /* 0x000fe200078e0200 */
[----:B------:R-:W-:Y:S01]  /*9800*/  SHF.L.U32 R5, R8, 0x1f, RZ ;  /* 0x0000001f08057819 */ /* 0x000fe200000006ff */
[----:B-1----:R-:W-:Y:S06]  /*9810*/  @!P0 BRA `(.L_x_192) ;  /* 0x0000000000f88947 */ /* 0x002fec0003800000 */
.L_x_204:
[----:B------:R-:W1:Y:S01]  /*9820*/  SYNCS.PHASECHK.TRANS64.TRYWAIT P0, [R10+URZ], R5 ;  /* 0x000000050a0075a7 */ /* 0x000e62000800017f */
[----:B------:R-:W-:-:S05]  /*9830*/  VIADD R2, R9, 0x1 ;  /* 0x0000000109027836 */ /* 0x000fca0000000000 */
[----:B------:R-:W-:-:S04]  /*9840*/  ISETP.NE.AND P1, PT, R2, 0x5, PT ;  /* 0x000000050200780c */ /* 0x000fc80003f25270 */
[----:B------:R-:W-:Y:S02]  /*9850*/  SEL R3, RZ, 0x1, P1 ;  /* 0x00000001ff037807 */ /* 0x000fe40000800000 */
[----:B0-----:R-:W-:Y:S02]  /*9860*/  SEL R7, R2, RZ, P1 ;  /* 0x000000ff02077207 */ /* 0x001fe40000800000 */
[----:B------:R-:W-:-:S03]  /*9870*/  LOP3.LUT R9, R8, R3, RZ, 0x3c, !PT ;  /* 0x0000000308097212 */ /* 0x000fc600078e3cff */
[----:B------:R-:W-:Y:S01]  /*9880*/  IMAD R11, R7, 0x8, R0 ;  /* 0x00000008070b7824 */ /* 0x000fe200078e0200 */
[----:B------:R-:W-:Y:S01]  /*9890*/  SHF.L.U32 R6, R9, 0x1f, RZ ;  /* 0x0000001f09067819 */ /* 0x000fe200000006ff */
[----:B-1----:R-:W-:Y:S06]  /*98a0*/  @!P0 BRA `(.L_x_193) ;  /* 0x0000000000e88947 */ /* 0x002fec0003800000 */
.L_x_205:
[----:B------:R-:W1:Y:S01]  /*98b0*/  SYNCS.PHASECHK.TRANS64.TRYWAIT P0, [R11+URZ], R6 ;  /* 0x000000060b0075a7 */ /* 0x000e62000800017f */
[----:B------:R-:W-:-:S05]  /*98c0*/  VIADD R2, R7, 0x1 ;  /* 0x0000000107027836 */ /* 0x000fca0000000000 */
[----:B------:R-:W-:-:S04]  /*98d0*/  ISETP.NE.AND P1, PT, R2, 0x5, PT ;  /* 0x000000050200780c */ /* 0x000fc80003f25270 */
[----:B------:R-:W-:Y:S02]  /*98e0*/  SEL R4, RZ, 0x1, P1 ;  /* 0x00000001ff047807 */ /* 0x000fe40000800000 */
[----:B------:R-:W-:Y:S02]  /*98f0*/  SEL R3, R2, RZ, P1 ;  /* 0x000000ff02037207 */ /* 0x000fe40000800000 */
[----:B------:R-:W-:Y:S01]  /*9900*/  LOP3.LUT R4, R9, R4, RZ, 0x3c, !PT ;  /* 0x0000000409047212 */ /* 0x000fe200078e3cff */
[----:B-1----:R-:W-:Y:S06]  /*9910*/  @!P0 BRA `(.L_x_194) ;  /* 0x0000000000e08947 */ /* 0x002fec0003800000 */
.L_x_206:
[----:B------:R-:W-:Y:S01]  /*9920*/  IMAD R3, R3, 0x8, R0 ;  /* 0x0000000803037824 */ /* 0x000fe200078e0200 */
[----:B------:R-:W-:-:S07]  /*9930*/  SHF.L.U32 R0, R4, 0x1f, RZ ;  /* 0x0000001f04007819 */ /* 0x000fce00000006ff */
.L_x_195:
[----:B--2---:R2:W3:Y:S02]  /*9940*/  SYNCS.PHASECHK.TRANS64.TRYWAIT P0, [R3+URZ], R0 ;  /* 0x00000000030075a7 */ /* 0x0044e4000800017f */
[----:B---3--:R-:W-:Y:S05]  /*9950*/  @!P0 NANOSLEEP.SYNCS 0x989680 ;  /* 0x009896800000895d */ /* 0x008fea0003900000 */
[----:B------:R-:W3:Y:S02]  /*9960*/  @!P0 SYNCS.PHASECHK.TRANS64 P0, [R3+URZ], R0 ;  /* 0x00000000030085a7 */ /* 0x000ee4000800007f */
[----:B---3--:R-:W-:Y:S05]  /*9970*/  @!P0 BRA `(.L_x_195) ;  /* 0xfffffffc00f08947 */ /* 0x008fea000383ffff */
.L_x_189:
[----:B------:R-:W-:Y:S05]  /*9980*/  BSYNC B0 ;  /* 0x0000000000007941 */ /* 0x000fea0003800000 */
.L_x_188:
[----:B------:R-:W-:Y:S05]  /*9990*/  EXIT ;  /* 0x000000000000794d */ /* 0x000fea0003800000 */
.L_x_21:
[----:B-1----:R-:W-:-:S04]  /*99a0*/  IMAD.U32 R13, RZ, RZ, UR6 ;  /* 0x00000006ff0d7e24 */ /* 0x002fc8000f8e00ff */
[----:B------:R1:W4:Y:S03]  /*99b0*/  SYNCS.PHASECHK.TRANS64.TRYWAIT P0, [R13+URZ], R12 ;  /* 0x0000000c0d0075a7 */ /* 0x000326000800017f */
[----:B----4-:R-:W-:Y:S05]  /*99c0*/  @!P0 NANOSLEEP.SYNCS 0x989680 ;  /* 0x009896800000895d */ /* 0x010fea0003900000 */
[----:B------:R-:W4:Y:S02]  /*99d0*/  @!P0 SYNCS.PHASECHK.TRANS64 P0, [R13+URZ], R12 ;  /* 0x0000000c0d0085a7 */ /* 0x000f24000800007f */
[----:B----4-:R-:W-:Y:S05]  /*99e0*/  @!P0 BRA `(.L_x_21) ;  /* 0xfffffffc00ec8947 */ /* 0x010fea000383ffff */
[----:B------:R-:W-:Y:S05]  /*99f0*/  BRA `(.L_x_20) ;  /* 0xffffff7c00907947 */ /* 0x000fea000383ffff */
.L_x_27:
[----:B-1----:R-:W-:-:S04]  /*9a00*/  IMAD.U32 R15, RZ, RZ, UR13 ;  /* 0x0000000dff0f7e24 */ /* 0x002fc8000f8e00ff */
[----:B------:R1:W4:Y:S03]  /*9a10*/  SYNCS.PHASECHK.TRANS64.TRYWAIT P0, [R15+URZ], R14 ;  /* 0x0000000e0f0075a7 */ /* 0x000326000800017f */
[----:B----4-:R-:W-:Y:S05]  /*9a20*/  @!P0 NANOSLEEP.SYNCS 0x989680 ;  /* 0x009896800000895d */ /* 0x010fea0003900000 */
[----:B------:R-:W4:Y:S02]  /*9a30*/  @!P0 SYNCS.PHASECHK.TRANS64 P0, [R15+URZ], R14 ;  /* 0x0000000e0f0085a7 */ /* 0x000f24000800007f */
[----:B----4-:R-:W-:Y:S05]  /*9a40*/  @!P0 BRA `(.L_x_27) ;  /* 0xfffffffc00ec8947 */ /* 0x010fea000383ffff */
[----:B------:R-:W-:Y:S05]  /*9a50*/  BRA `(.L_x_26) ;  /* 0xffffff8800447947 */ /* 0x000fea000383ffff */
.L_x_176:
[----:B------:R-:W-:Y:S01]  /*9a60*/  BSSY B1, `(.L_x_196) ;  /* 0x0000006000017945 */ /* 0x000fe20003800000 */
[----:B------:R-:W-:-:S07]  /*9a70*/  IMAD.MOV.U32 R7, RZ, RZ, -0x1 ;  /* 0xffffffffff077424 */ /* 0x000fce00078e00ff */
[----:B------:R-:W-:Y:S05]  /*9a80*/  WARPSYNC.COLLECTIVE R7, `(.L_x_197) ;  /* 0x00000000070c7348 */ /* 0x000fea0003c00000 */
[----:B------:R-:W-:Y:S02]  /*9a90*/  ELECT P0, UR62, PT ;  /* 0x00000000003e782f */ /* 0x000fe40003800000 */
[----:B------:R-:W-:Y:S01]  /*9aa0*/  MOV R7, UR62 ;  /* 0x0000003e00077c02 */ /* 0x000fe20008000f00 */
[----:B------:R-:W-:Y:S10]  /*9ab0*/  ENDCOLLECTIVE ;  /* 0x000000000000791b */ /* 0x000ff40003800000 */
.L_x_197:
[----:B------:R-:W-:Y:S05]  /*9ac0*/  BSYNC B1 ;  /* 0x0000000000017941 */ /* 0x000fea0003800000 */
.L_x_196:
[----:B------:R-:W-:Y:S05]  /*9ad0*/  BRA `(.L_x_198) ;  /* 0xfffffff0001c7947 */ /* 0x000fea000383ffff */
.L_x_179:
[----:B0-----:R0:W1:Y:S02]  /*9ae0*/  SYNCS.PHASECHK.TRANS64.TRYWAIT P0, [R21+URZ+0x28], R8 ;  /* 0x00002808150075a7 */ /* 0x001064000800017f */
[----:B-1----:R-:W-:Y:S05]  /*9af0*/  @!P0 NANOSLEEP.SYNCS 0x989680 ;  /* 0x009896800000895d */ /* 0x002fea0003900000 */
[----:B------:R-:W1:Y:S02]  /*9b00*/  @!P0 SYNCS.PHASECHK.TRANS64 P0, [R21+URZ+0x28], R8 ;  /* 0x00002808150085a7 */ /* 0x000e64000800007f */
[----:B-1----:R-:W-:Y:S05]  /*9b10*/  @!P0 BRA `(.L_x_179) ;  /* 0xfffffffc00f08947 */ /* 0x002fea000383ffff */
[----:B------:R-:W-:Y:S05]  /*9b20*/  BRA `(.L_x_199) ;  /* 0xfffffff000547947 */ /* 0x000fea000383ffff */
.L_x_187:
[----:B------:R-:W-:Y:S01]  /*9b30*/  BSSY B0, `(.L_x_200) ;  /* 0x0000006000007945 */ /* 0x000fe20003800000 */
[----:B------:R-:W-:-:S07]  /*9b40*/  IMAD.MOV.U32 R7, RZ, RZ, -0x1 ;  /* 0xffffffffff077424 */ /* 0x000fce00078e00ff */
[----:B------:R-:W-:Y:S05]  /*9b50*/  WARPSYNC.COLLECTIVE R7, `(.L_x_201) ;  /* 0x00000000070c7348 */ /* 0x000fea0003c00000 */
[----:B------:R-:W-:Y:S02]  /*9b60*/  ELECT P0, UR62, PT ;  /* 0x00000000003e782f */ /* 0x000fe40003800000 */
[----:B------:R-:W-:Y:S01]  /*9b70*/  MOV R7, UR62 ;  /* 0x0000003e00077c02 */ /* 0x000fe20008000f00 */
[----:B------:R-:W-:Y:S10]  /*9b80*/  ENDCOLLECTIVE ;  /* 0x000000000000791b */ /* 0x000ff40003800000 */
.L_x_201:
[----:B------:R-:W-:Y:S05]  /*9b90*/  BSYNC B0 ;  /* 0x0000000000007941 */ /* 0x000fea0003800000 */
.L_x_200:
[----:B------:R-:W-:Y:S05]  /*9ba0*/  BRA `(.L_x_202) ;  /* 0xfffffff800a47947 */ /* 0x000fea000383ffff */
.L_x_191:
[----:B0-----:R0:W1:Y:S02]  /*9bb0*/  SYNCS.PHASECHK.TRANS64.TRYWAIT P0, [R6+URZ], R3 ;  /* 0x00000003060075a7 */ /* 0x001064000800017f */
[----:B-1----:R-:W-:Y:S05]  /*9bc0*/  @!P0 NANOSLEEP.SYNCS 0x989680 ;  /* 0x009896800000895d */ /* 0x002fea0003900000 */
[----:B------:R-:W1:Y:S02]  /*9bd0*/  @!P0 SYNCS.PHASECHK.TRANS64 P0, [R6+URZ], R3 ;  /* 0x00000003060085a7 */ /* 0x000e64000800007f */
[----:B-1----:R-:W-:Y:S05]  /*9be0*/  @!P0 BRA `(.L_x_191) ;  /* 0xfffffffc00f08947 */ /* 0x002fea000383ffff */
[----:B------:R-:W-:Y:S05]  /*9bf0*/  BRA `(.L_x_203) ;  /* 0xfffffff800e47947 */ /* 0x000fea000383ffff */
.L_x_192:
[----:B0-----:R0:W1:Y:S02]  /*9c00*/  SYNCS.PHASECHK.TRANS64.TRYWAIT P0, [R7+URZ], R4 ;  /* 0x00000004070075a7 */ /* 0x001064000800017f */
[----:B-1----:R-:W-:Y:S05]  /*9c10*/  @!P0 NANOSLEEP.SYNCS 0x989680 ;  /* 0x009896800000895d */ /* 0x002fea0003900000 */
[----:B------:R-:W1:Y:S02]  /*9c20*/  @!P0 SYNCS.PHASECHK.TRANS64 P0, [R7+URZ], R4 ;  /* 0x00000004070085a7 */ /* 0x000e64000800007f */
[----:B-1----:R-:W-:Y:S05]  /*9c30*/  @!P0 BRA `(.L_x_192) ;  /* 0xfffffffc00f08947 */ /* 0x002fea000383ffff */
[----:B------:R-:W-:Y:S05]  /*9c40*/  BRA `(.L_x_204) ;  /* 0xfffffff800f47947 */ /* 0x000fea000383ffff */
.L_x_193:
[----:B0-----:R0:W1:Y:S02]  /*9c50*/  SYNCS.PHASECHK.TRANS64.TRYWAIT P0, [R10+URZ], R5 ;  /* 0x000000050a0075a7 */ /* 0x001064000800017f */
[----:B-1----:R-:W-:Y:S05]  /*9c60*/  @!P0 NANOSLEEP.SYNCS 0x989680 ;  /* 0x009896800000895d */ /* 0x002fea0003900000 */
[----:B------:R-:W1:Y:S02]  /*9c70*/  @!P0 SYNCS.PHASECHK.TRANS64 P0, [R10+URZ], R5 ;  /* 0x000000050a0085a7 */ /* 0x000e64000800007f */
[----:B-1----:R-:W-:Y:S05]  /*9c80*/  @!P0 BRA `(.L_x_193) ;  /* 0xfffffffc00f08947 */ /* 0x002fea000383ffff */
[----:B------:R-:W-:Y:S05]  /*9c90*/  BRA `(.L_x_205) ;  /* 0xfffffffc00047947 */ /* 0x000fea000383ffff */
.L_x_194:
[----:B-1----:R1:W2:Y:S02]  /*9ca0*/  SYNCS.PHASECHK.TRANS64.TRYWAIT P0, [R11+URZ], R6 ;  /* 0x000000060b0075a7 */ /* 0x0022a4000800017f */
[----:B--2---:R-:W-:Y:S05]  /*9cb0*/  @!P0 NANOSLEEP.SYNCS 0x989680 ;  /* 0x009896800000895d */ /* 0x004fea0003900000 */
[----:B------:R-:W2:Y:S02]  /*9cc0*/  @!P0 SYNCS.PHASECHK.TRANS64 P0, [R11+URZ], R6 ;  /* 0x000000060b0085a7 */ /* 0x000ea4000800007f */
[----:B--2---:R-:W-:Y:S05]  /*9cd0*/  @!P0 BRA `(.L_x_194) ;  /* 0xfffffffc00f08947 */ /* 0x004fea000383ffff */
[----:B------:R-:W-:Y:S05]  /*9ce0*/  BRA `(.L_x_206) ;  /* 0xfffffffc000c7947 */ /* 0x000fea000383ffff */
.L_x_207:
[----:B------:R-:W-:-:S00]  /*9cf0*/  BRA `(.L_x_207) ;  /* 0xfffffffc00fc7947 */ /* 0x000fc0000383ffff */
[----:B------:R-:W-:-:S00]  /*9d00*/  NOP ;  /* 0x0000000000007918 */ /* 0x000fc00000000000 */
[----:B------:R-:W-:-:S00]  /*9d10*/  NOP ;  /* 0x0000000000007918 */ /* 0x000fc00000000000 */
[----:B------:R-:W-:-:S00]  /*9d20*/  NOP ;  /* 0x0000000000007918 */ /* 0x000fc00000000000 */
[----:B------:R-:W-:-:S00]  /*9d30*/  NOP ;  /* 0x0000000000007918 */ /* 0x000fc00000000000 */
[----:B------:R-:W-:-:S00]  /*9d40*/  NOP ;  /* 0x0000000000007918 */ /* 0x000fc00000000000 */
[----:B------:R-:W-:-:S00]  /*9d50*/  NOP ;  /* 0x0000000000007918 */ /* 0x000fc00000000000 */
[----:B------:R-:W-:-:S00]  /*9d60*/  NOP ;  /* 0x0000000000007918 */ /* 0x000fc00000000000 */
[----:B------:R-:W-:-:S00]  /*9d70*/  NOP ;  /* 0x0000000000007918 */ /* 0x000fc00000000000 */
.L_x_208:


//--------------------- .nv.shared._ZN7cutlass13device_kernelINS_4gemm6kernel13GemmUniversalIN4cute5tupleIJiiiiEEENS1_10collective13CollectiveMmaINS1_37MainloopSm90TmaGmmaWarpSpecializedFP8ILi5ENS5_IJNS4_1CILi4EEENSA_ILi1EEESC_EEENS1_35KernelTmaWarpSpecializedCooperativeEEENS5_IJNSA_ILi256EEENSA_ILi64EEENSA_ILi128EEEEEENS_12float_e4m3_tENS5_IJlSC_lEEESK_SL_NS4_8TiledMMAINS4_8MMA_AtomIJNS4_4SM904GMMA30MMA_64x64x32_F32E4M3E4M3_SS_TNILNSP_7ScaleInE1ELSR_1EEEEEENS4_6LayoutINS5_IJNSA_ILi2EEESC_SC_EEENS5_IJSC_NSA_ILi0EEESX_EEEEENS5_IJNS4_10UnderscoreES10_S10_EEEEENS4_13SM90_TMA_LOADENS4_14ComposedLayoutINS4_7SwizzleILi3ELi4ELi3EEENS4_18smem_ptr_flag_bitsILi8EEENSU_INS5_IJNSA_ILi8EEESI_EEENS5_IJSI_SC_EEEEEEEvNS4_8identityENS4_23SM90_TMA_LOAD_MULTICASTES1D_vS1E_EENS_8epilogue10collective6detail29Sm90TmaWarpSpecializedAdapterINS1I_15DefaultEpilogueISK_SL_SL_NS1H_6thread17LinearCombinationISK_Li1EffLNS1M_9ScaleType4KindE0ELNS_15FloatRoundStyleE2ESK_EENS1_15EpilogueDefaultEEEEEvvEEEEvNT_6ParamsE --------------------------
	.section	.nv.shared._ZN7cutlass13device_kernelINS_4gemm6kernel13GemmUniversalIN4cute5tupleIJiiiiEEENS1_10collective13CollectiveMmaINS1_37MainloopSm90TmaGmmaWarpSpecializedFP8ILi5ENS5_IJNS4_1CILi4EEENSA_ILi1EEESC_EEENS1_35KernelTmaWarpSpecializedCooperativeEEENS5_IJNSA_ILi256EEENSA_ILi64EEENSA_ILi128EEEEEENS_12float_e4m3_tENS5_IJlSC_lEEESK_SL_NS4_8TiledMMAINS4_8MMA_AtomIJNS4_4SM904GMMA30MMA_64x64x32_F32E4M3E4M3_SS_TNILNSP_7ScaleInE1ELSR_1EEEEEENS4_6LayoutINS5_IJNSA_ILi2EEESC_SC_EEENS5_IJSC_NSA_ILi0EEESX_EEEEENS5_IJNS4_10UnderscoreES10_S10_EEEEENS4_13SM90_TMA_LOADENS4_14ComposedLayoutINS4_7SwizzleILi3ELi4ELi3EEENS4_18smem_ptr_flag_bitsILi8EEENSU_INS5_IJNSA_ILi8EEESI_EEENS5_IJSI_SC_EEEEEEEvNS4_8identityENS4_23SM90_TMA_LOAD_MULTICASTES1D_vS1E_EENS_8epilogue10collective6detail29Sm90TmaWarpSpecializedAdapterINS1I_15DefaultEpilogueISK_SL_SL_NS1H_6thread17LinearCombinationISK_Li1EffLNS1M_9ScaleType4KindE0ELNS_15FloatRoundStyleE2ESK_EENS1_15EpilogueDefaultEEEEEvvEEEEvNT_6ParamsE,"aw",@nobits
	.sectionflags	@""
	.align	16
	.zero		1024


//--------------------- .nv.shared.reserved.0     --------------------------
	.section	.nv.shared.reserved.0,"aw",@nobits
	.weak		__nv_reservedSMEM_offset_0_alias
	.size		__nv_reservedSMEM_offset_0_alias, 0, 0
	.other		__nv_reservedSMEM_offset_0_alias,@"STO_CUDA_RESERVED_SHARED STV_DEFAULT"
__nv_reservedSMEM_offset_0_alias:
	.zero		0


//--------------------- .nv.global                --------------------------
	.section	.nv.global,"aw",@nobits
.nv.global:
	.type		_ZN40_INTERNAL_e6bcf95d_4_k_cu_4fd0b88e_270094cute1_E,@object
	.size		_ZN40_INTERNAL_e6bcf95d_4_k_cu_4fd0b88e_270094cute1_E,(_ZN40_INTERNAL_e6bcf95d_4_k_cu_4fd0b88e_270094cuda3std3__45__cpo6cbeginE - _ZN40_INTERNAL_e6bcf95d_4_k_cu_4fd0b88e_270094cute1_E)
_ZN40_INTERNAL_e6bcf95d_4_k_cu_4fd0b88e_270094cute1_E:
	.zero		1
	.type		_ZN40_INTERNAL_e6bcf95d_4_k_cu_4fd0b88e_270094cuda3std3__45__cpo6cbeginE,@object
	.size		_ZN40_INTERNAL_e6bcf95d_4_k_cu_4fd0b88e_270094cuda3std3__45__cpo6cbeginE,(_ZN40_INTERNAL_e6bcf95d_4_k_cu_4fd0b88e_270094cuda3std3__48in_placeE - _ZN40_INTERNAL_e6bcf95d_4_k_cu_4fd0b88e_270094cuda3std3__45__cpo6cbeginE)
_ZN40_INTERNAL_e6bcf95d_4_k_cu_4fd0b88e_270094cuda3std3__45__cpo6cbeginE:
	.zero		1
	.type		_ZN40_INTERNAL_e6bcf95d_4_k_cu_4fd0b88e_270094cuda3std3__48in_placeE,@object
	.size		_ZN40_INTERNAL_e6bcf95d_4_k_cu_4fd0b88e_270094cuda3std3__48in_placeE,(_ZN40_INTERNAL_e6bcf95d_4_k_cu_4fd0b88e_270094cuda3std6ranges3__45__cpo9iter_moveE - _ZN40_INTERNAL_e6bcf95d_4_k_cu_4fd0b88e_270094cuda3std3__48in_placeE)
_ZN40_INTERNAL_e6bcf95d_4_k_cu_4fd0b88e_270094cuda3std3__48in_placeE:
	.zero		1
	.type		_ZN40_INTERNAL_e6bcf95d_4_k_cu_4fd0b88e_270094cuda3std6ranges3__45__cpo9iter_moveE,@object
	.size		_ZN40_INTERNAL_e6bcf95d_4_k_cu_4fd0b88e_270094cuda3std6ranges3__45__cpo9iter_moveE,(_ZN40_INTERNAL_e6bcf95d_4_k_cu_4fd0b88e_270094cuda3std3__45__cpo5beginE - _ZN40_INTERNAL_e6bcf95d_4_k_cu_4fd0b88e_270094cuda3std6ranges3__45__cpo9iter_moveE)
_ZN40_INTERNAL_e6bcf95d_4_k_cu_4fd0b88e_270094cuda3std6ranges3__45__cpo9iter_moveE:
	.zero		1
	.type		_ZN40_INTERNAL_e6bcf95d_4_k_cu_4fd0b88e_270094cuda3std3__45__cpo5beginE,@object
	.size		_ZN40_INTERNAL_e6bcf95d_4_k_cu_4fd0b88e_270094cuda3std3__45__cpo5beginE,(_ZN40_INTERNAL_e6bcf95d_4_k_cu_4fd0b88e_270094cuda3std3__442_GLOBAL__N__e6bcf95d_4_k_cu_4fd0b88e_270096ignoreE - _ZN40_INTERNAL_e6bcf95d_4_k_cu_4fd0b88e_270094cuda3std3__45__cpo5beginE)
_ZN40_INTERNAL_e6bcf95d_4_k_cu_4fd0b88e_270094cuda3std3__45__cpo5beginE:
	.zero		1
	.type		_ZN40_INTERNAL_e6bcf95d_4_k_cu_4fd0b88e_270094cuda3std3__442_GLOBAL__N__e6bcf95d_4_k_cu_4fd0b88e_270096ignoreE,@object
	.size		_ZN40_INTERNAL_e6bcf95d_4_k_cu_4fd0b88e_270094cuda3std3__442_GLOBAL__N__e6bcf95d_4_k_cu_4fd0b88e_270096ignoreE,(_ZN40_INTERNAL_e6bcf95d_4_k_cu_4fd0b88e_270094cute7productE - _ZN40_INTERNAL_e6bcf95d_4_k_cu_4fd0b88e_270094cuda3std3__442_GLOBAL__N__e6bcf95d_4_k_cu_4fd0b88e_270096ignoreE)
_ZN40_INTERNAL_e6bcf95d_4_k_cu_4fd0b88e_270094cuda3std3__442_GLOBAL__N__e6bcf95d_4_k_cu_4fd0b88e_270096ignoreE:
	.zero		1
	.type		_ZN40_INTERNAL_e6bcf95d_4_k_cu_4fd0b88e_270094cute7productE,@object
	.size		_ZN40_INTERNAL_e6bcf95d_4_k_cu_4fd0b88e_270094cute7productE,(_ZN40_INTERNAL_e6bcf95d_4_k_cu_4fd0b88e_270094cuda3std3__45__cpo3endE - _ZN40_INTERNAL_e6bcf95d_4_k_cu_4fd0b88e_270094cute7productE)
_ZN40_INTERNAL_e6bcf95d_4_k_cu_4fd0b88e_270094cute7productE:
	.zero		1
	.type		_ZN40_INTERNAL_e6bcf95d_4_k_cu_4fd0b88e_270094cuda3std3__45__cpo3endE,@object
	.size		_ZN40_INTERNAL_e6bcf95d_4_k_cu_4fd0b88e_270094cuda3std3__45__cpo3endE,(_ZN40_INTERNAL_e6bcf95d_4_k_cu_4fd0b88e_270094cuda3std3__419piecewise_constructE - _ZN40_INTERNAL_e6bcf95d_4_k_cu_4fd0b88e_270094cuda3std3__45__cpo3endE)
_ZN40_INTERNAL_e6bcf95d_4_k_cu_4fd0b88e_270094cuda3std3__45__cpo3endE:
	.zero		1
	.type		_ZN40_INTERNAL_e6bcf95d_4_k_cu_4fd0b88e_270094cuda3std3__419piecewise_constructE,@object
	.size		_ZN40_INTERNAL_e6bcf95d_4_k_cu_4fd0b88e_270094cuda3std3__419piecewise_constructE,(_ZN40_INTERNAL_e6bcf95d_4_k_cu_4fd0b88e_270094cuda3std3__45__cpo4cendE - _ZN40_INTERNAL_e6bcf95d_4_k_cu_4fd0b88e_270094cuda3std3__419piecewise_constructE)
_ZN40_INTERNAL_e6bcf95d_4_k_cu_4fd0b88e_270094cuda3std3__419piecewise_constructE:
	.zero		1
	.type		_ZN40_INTERNAL_e6bcf95d_4_k_cu_4fd0b88e_270094cuda3std3__45__cpo4cendE,@object
	.size		_ZN40_INTERNAL_e6bcf95d_4_k_cu_4fd0b88e_270094cuda3std3__45__cpo4cendE,(_ZN40_INTERNAL_e6bcf95d_4_k_cu_4fd0b88e_270094cuda3std6ranges3__45__cpo4swapE - _ZN40_INTERNAL_e6bcf95d_4_k_cu_4fd0b88e_270094cuda3std3__45__cpo4cendE)
_ZN40_INTERNAL_e6bcf95d_4_k_cu_4fd0b88e_270094cuda3std3__45__cpo4cendE:
	.zero		1
	.type		_ZN40_INTERNAL_e6bcf95d_4_k_cu_4fd0b88e_270094cuda3std6ranges3__45__cpo4swapE,@object
	.size		_ZN40_INTERNAL_e6bcf95d_4_k_cu_4fd0b88e_270094cuda3std6ranges3__45__cpo4swapE,(.L_7 - _ZN40_INTERNAL_e6bcf95d_4_k_cu_4fd0b88e_270094cuda3std6ranges3__45__cpo4swapE)
_ZN40_INTERNAL_e6bcf95d_4_k_cu_4fd0b88e_270094cuda3std6ranges3__45__cpo4swapE:
	.zero		1
.L_7:


//--------------------- .nv.constant0._ZN7cutlass13device_kernelINS_4gemm6kernel13GemmUniversalIN4cute5tupleIJiiiiEEENS1_10collective13CollectiveMmaINS1_37MainloopSm90TmaGmmaWarpSpecializedFP8ILi5ENS5_IJNS4_1CILi4EEENSA_ILi1EEESC_EEENS1_35KernelTmaWarpSpecializedCooperativeEEENS5_IJNSA_ILi256EEENSA_ILi64EEENSA_ILi128EEEEEENS_12float_e4m3_tENS5_IJlSC_lEEESK_SL_NS4_8TiledMMAINS4_8MMA_AtomIJNS4_4SM904GMMA30MMA_64x64x32_F32E4M3E4M3_SS_TNILNSP_7ScaleInE1ELSR_1EEEEEENS4_6LayoutINS5_IJNSA_ILi2EEESC_SC_EEENS5_IJSC_NSA_ILi0EEESX_EEEEENS5_IJNS4_10UnderscoreES10_S10_EEEEENS4_13SM90_TMA_LOADENS4_14ComposedLayoutINS4_7SwizzleILi3ELi4ELi3EEENS4_18smem_ptr_flag_bitsILi8EEENSU_INS5_IJNSA_ILi8EEESI_EEENS5_IJSI_SC_EEEEEEEvNS4_8identityENS4_23SM90_TMA_LOAD_MULTICASTES1D_vS1E_EENS_8epilogue10collective6detail29Sm90TmaWarpSpecializedAdapterINS1I_15DefaultEpilogueISK_SL_SL_NS1H_6thread17LinearCombinationISK_Li1EffLNS1M_9ScaleType4KindE0ELNS_15FloatRoundStyleE2ESK_EENS1_15EpilogueDefaultEEEEEvvEEEEvNT_6ParamsE --------------------------
	.section	.nv.constant0._ZN7cutlass13device_kernelINS_4gemm6kernel13GemmUniversalIN4cute5tupleIJiiiiEEENS1_10collective13CollectiveMmaINS1_37MainloopSm90TmaGmmaWarpSpecializedFP8ILi5ENS5_IJNS4_1CILi4EEENSA_ILi1EEESC_EEENS1_35KernelTmaWarpSpecializedCooperativeEEENS5_IJNSA_ILi256EEENSA_ILi64EEENSA_ILi128EEEEEENS_12float_e4m3_tENS5_IJlSC_lEEESK_SL_NS4_8TiledMMAINS4_8MMA_AtomIJNS4_4SM904GMMA30MMA_64x64x32_F32E4M3E4M3_SS_TNILNSP_7ScaleInE1ELSR_1EEEEEENS4_6LayoutINS5_IJNSA_ILi2EEESC_SC_EEENS5_IJSC_NSA_ILi0EEESX_EEEEENS5_IJNS4_10UnderscoreES10_S10_EEEEENS4_13SM90_TMA_LOADENS4_14ComposedLayoutINS4_7SwizzleILi3ELi4ELi3EEENS4_18smem_ptr_flag_bitsILi8EEENSU_INS5_IJNSA_ILi8EEESI_EEENS5_IJSI_SC_EEEEEEEvNS4_8identityENS4_23SM90_TMA_LOAD_MULTICASTES1D_vS1E_EENS_8epilogue10collective6detail29Sm90TmaWarpSpecializedAdapterINS1I_15DefaultEpilogueISK_SL_SL_NS1H_6thread17LinearCombinationISK_Li1EffLNS1M_9ScaleType4KindE0ELNS_15FloatRoundStyleE2ESK_EENS1_15EpilogueDefaultEEEEEvvEEEEvNT_6ParamsE,"a",@progbits
	.sectionflags	@""
	.align	4
.nv.constant0._ZN7cutlass13device_kernelINS_4gemm6kernel13GemmUniversalIN4cute5tupleIJiiiiEEENS1_10collective13CollectiveMmaINS1_37MainloopSm90TmaGmmaWarpSpecializedFP8ILi5ENS5_IJNS4_1CILi4EEENSA_ILi1EEESC_EEENS1_35KernelTmaWarpSpecializedCooperativeEEENS5_IJNSA_ILi256EEENSA_ILi64EEENSA_ILi128EEEEEENS_12float_e4m3_tENS5_IJlSC_lEEESK_SL_NS4_8TiledMMAINS4_8MMA_AtomIJNS4_4SM904GMMA30MMA_64x64x32_F32E4M3E4M3_SS_TNILNSP_7ScaleInE1ELSR_1EEEEEENS4_6LayoutINS5_IJNSA_ILi2EEESC_SC_EEENS5_IJSC_NSA_ILi0EEESX_EEEEENS5_IJNS4_10UnderscoreES10_S10_EEEEENS4_13SM90_TMA_LOADENS4_14ComposedLayoutINS4_7SwizzleILi3ELi4ELi3EEENS4_18smem_ptr_flag_bitsILi8EEENSU_INS5_IJNSA_ILi8EEESI_EEENS5_IJSI_SC_EEEEEEEvNS4_8identityENS4_23SM90_TMA_LOAD_MULTICASTES1D_vS1E_EENS_8epilogue10collective6detail29Sm90TmaWarpSpecializedAdapterINS1I_15DefaultEpilogueISK_SL_SL_NS1H_6thread17LinearCombinationISK_Li1EffLNS1M_9ScaleType4KindE0ELNS_15FloatRoundStyleE2ESK_EENS1_15EpilogueDefaultEEEEEvvEEEEvNT_6ParamsE:
	.zero		1664


//--------------------- SYMBOLS --------------------------

	.type		.nv.reservedSmem.offset0,@object
	.size		.nv.reservedSmem.offset0,0x4
